//
// Generated by NVIDIA NVVM Compiler
//
// Compiler Build ID: CL-36424714
// Cuda compilation tools, release 13.0, V13.0.88
// Based on NVVM 20.0.0
//

.version 9.0
.target sm_100
.address_size 64

	// .globl	_Z17swish_kernel_bf16PK13__nv_bfloat16S1_PS_i

.visible .entry _Z17swish_kernel_bf16PK13__nv_bfloat16S1_PS_i(
	.param .u64 .ptr .align 1 _Z17swish_kernel_bf16PK13__nv_bfloat16S1_PS_i_param_0,
	.param .u64 .ptr .align 1 _Z17swish_kernel_bf16PK13__nv_bfloat16S1_PS_i_param_1,
	.param .u64 .ptr .align 1 _Z17swish_kernel_bf16PK13__nv_bfloat16S1_PS_i_param_2,
	.param .u32 _Z17swish_kernel_bf16PK13__nv_bfloat16S1_PS_i_param_3
)
{
	.reg .pred 	%p<12>;
	.reg .b16 	%rs<60>;
	.reg .b32 	%r<75>;
	.reg .b32 	%f<206>;
	.reg .b64 	%rd<29>;

	ld.param.u64 	%rd3, [_Z17swish_kernel_bf16PK13__nv_bfloat16S1_PS_i_param_0];
	ld.param.u64 	%rd4, [_Z17swish_kernel_bf16PK13__nv_bfloat16S1_PS_i_param_1];
	ld.param.u64 	%rd5, [_Z17swish_kernel_bf16PK13__nv_bfloat16S1_PS_i_param_2];
	ld.param.u32 	%r19, [_Z17swish_kernel_bf16PK13__nv_bfloat16S1_PS_i_param_3];
	cvta.to.global.u64 	%rd1, %rd5;
	cvta.to.global.u64 	%rd2, %rd3;
	cvta.to.global.u64 	%rd6, %rd4;
	ld.global.nc.u16 	%rs1, [%rd6];
	// begin inline asm
	{ cvt.f32.bf16 %f2, %rs1;}

	// end inline asm
	mov.f32 	%f3, 0fBF800000;
	mul.rn.f32 	%f1, %f2, %f3;
	mov.u32 	%r20, %ctaid.x;
	mov.u32 	%r21, %ntid.x;
	mov.u32 	%r22, %tid.x;
	mad.lo.s32 	%r1, %r20, %r21, %r22;
	mov.u32 	%r23, %nctaid.x;
	mul.lo.s32 	%r2, %r21, %r23;
	shr.s32 	%r24, %r19, 31;
	shr.u32 	%r25, %r24, 29;
	add.s32 	%r26, %r19, %r25;
	shr.s32 	%r3, %r26, 3;
	setp.ge.s32 	%p1, %r1, %r3;
	@%p1 bra 	$L__BB0_6;
	add.s32 	%r4, %r1, %r2;
	max.s32 	%r27, %r3, %r4;
	setp.lt.s32 	%p2, %r4, %r3;
	selp.u32 	%r28, 1, 0, %p2;
	add.s32 	%r29, %r4, %r28;
	sub.s32 	%r30, %r27, %r29;
	div.u32 	%r31, %r30, %r2;
	add.s32 	%r5, %r31, %r28;
	and.b32  	%r32, %r5, 1;
	setp.eq.b32 	%p3, %r32, 1;
	mov.u32 	%r70, %r1;
	@%p3 bra 	$L__BB0_3;
	mul.wide.s32 	%rd7, %r1, 16;
	add.s64 	%rd8, %rd2, %rd7;
	ld.global.nc.v4.f32 	{%f20, %f21, %f22, %f23}, [%rd8];
	mov.b32 	%r33, %f20;
	mov.b32 	{%rs2, %rs4}, %r33;
	// begin inline asm
	{ cvt.f32.bf16 %f4, %rs2;}

	// end inline asm
	mul.rn.f32 	%f24, %f1, %f4;
	mul.f32 	%f25, %f24, 0f3FB8AA3B;
	ex2.approx.f32 	%f26, %f25;
	mov.f32 	%f27, 0f3F800000;
	add.rn.f32 	%f28, %f27, %f26;
	div.approx.f32 	%f5, %f4, %f28;
	// begin inline asm
	{  cvt.rn.bf16.f32 %rs3, %f5;}

	// end inline asm
	// begin inline asm
	{ cvt.f32.bf16 %f6, %rs4;}

	// end inline asm
	mul.rn.f32 	%f29, %f1, %f6;
	mul.f32 	%f30, %f29, 0f3FB8AA3B;
	ex2.approx.f32 	%f31, %f30;
	add.rn.f32 	%f32, %f27, %f31;
	div.approx.f32 	%f7, %f6, %f32;
	// begin inline asm
	{  cvt.rn.bf16.f32 %rs5, %f7;}

	// end inline asm
	mov.b32 	%r34, %f21;
	mov.b32 	{%rs6, %rs8}, %r34;
	// begin inline asm
	{ cvt.f32.bf16 %f8, %rs6;}

	// end inline asm
	mul.rn.f32 	%f33, %f1, %f8;
	mul.f32 	%f34, %f33, 0f3FB8AA3B;
	ex2.approx.f32 	%f35, %f34;
	add.rn.f32 	%f36, %f27, %f35;
	div.approx.f32 	%f9, %f8, %f36;
	// begin inline asm
	{  cvt.rn.bf16.f32 %rs7, %f9;}

	// end inline asm
	// begin inline asm
	{ cvt.f32.bf16 %f10, %rs8;}

	// end inline asm
	mul.rn.f32 	%f37, %f1, %f10;
	mul.f32 	%f38, %f37, 0f3FB8AA3B;
	ex2.approx.f32 	%f39, %f38;
	add.rn.f32 	%f40, %f27, %f39;
	div.approx.f32 	%f11, %f10, %f40;
	// begin inline asm
	{  cvt.rn.bf16.f32 %rs9, %f11;}

	// end inline asm
	mov.b32 	%r35, %f22;
	mov.b32 	{%rs10, %rs12}, %r35;
	// begin inline asm
	{ cvt.f32.bf16 %f12, %rs10;}

	// end inline asm
	mul.rn.f32 	%f41, %f1, %f12;
	mul.f32 	%f42, %f41, 0f3FB8AA3B;
	ex2.approx.f32 	%f43, %f42;
	add.rn.f32 	%f44, %f27, %f43;
	div.approx.f32 	%f13, %f12, %f44;
	// begin inline asm
	{  cvt.rn.bf16.f32 %rs11, %f13;}

	// end inline asm
	// begin inline asm
	{ cvt.f32.bf16 %f14, %rs12;}

	// end inline asm
	mul.rn.f32 	%f45, %f1, %f14;
	mul.f32 	%f46, %f45, 0f3FB8AA3B;
	ex2.approx.f32 	%f47, %f46;
	add.rn.f32 	%f48, %f27, %f47;
	div.approx.f32 	%f15, %f14, %f48;
	// begin inline asm
	{  cvt.rn.bf16.f32 %rs13, %f15;}

	// end inline asm
	mov.b32 	%r36, %f23;
	mov.b32 	{%rs14, %rs16}, %r36;
	// begin inline asm
	{ cvt.f32.bf16 %f16, %rs14;}

	// end inline asm
	mul.rn.f32 	%f49, %f1, %f16;
	mul.f32 	%f50, %f49, 0f3FB8AA3B;
	ex2.approx.f32 	%f51, %f50;
	add.rn.f32 	%f52, %f27, %f51;
	div.approx.f32 	%f17, %f16, %f52;
	// begin inline asm
	{  cvt.rn.bf16.f32 %rs15, %f17;}

	// end inline asm
	// begin inline asm
	{ cvt.f32.bf16 %f18, %rs16;}

	// end inline asm
	mul.rn.f32 	%f53, %f1, %f18;
	mul.f32 	%f54, %f53, 0f3FB8AA3B;
	ex2.approx.f32 	%f55, %f54;
	add.rn.f32 	%f56, %f27, %f55;
	div.approx.f32 	%f19, %f18, %f56;
	// begin inline asm
	{  cvt.rn.bf16.f32 %rs17, %f19;}

	// end inline asm
	add.s64 	%rd9, %rd1, %rd7;
	mov.b32 	%r37, {%rs15, %rs17};
	mov.b32 	%f57, %r37;
	mov.b32 	%r38, {%rs11, %rs13};
	mov.b32 	%f58, %r38;
	mov.b32 	%r39, {%rs7, %rs9};
	mov.b32 	%f59, %r39;
	mov.b32 	%r40, {%rs3, %rs5};
	mov.b32 	%f60, %r40;
	st.global.v4.f32 	[%rd9], {%f60, %f59, %f58, %f57};
	mov.u32 	%r70, %r4;
$L__BB0_3:
	setp.eq.s32 	%p4, %r5, 0;
	@%p4 bra 	$L__BB0_6;
	mul.wide.s32 	%rd13, %r2, 16;
	shl.b32 	%r57, %r2, 1;
$L__BB0_5:
	mul.wide.s32 	%rd10, %r70, 16;
	add.s64 	%rd11, %rd2, %rd10;
	ld.global.nc.v4.f32 	{%f93, %f94, %f95, %f96}, [%rd11];
	mov.b32 	%r41, %f93;
	mov.b32 	{%rs18, %rs20}, %r41;
	// begin inline asm
	{ cvt.f32.bf16 %f61, %rs18;}

	// end inline asm
	mul.rn.f32 	%f97, %f1, %f61;
	mul.f32 	%f98, %f97, 0f3FB8AA3B;
	ex2.approx.f32 	%f99, %f98;
	mov.f32 	%f100, 0f3F800000;
	add.rn.f32 	%f101, %f100, %f99;
	div.approx.f32 	%f62, %f61, %f101;
	// begin inline asm
	{  cvt.rn.bf16.f32 %rs19, %f62;}

	// end inline asm
	// begin inline asm
	{ cvt.f32.bf16 %f63, %rs20;}

	// end inline asm
	mul.rn.f32 	%f102, %f1, %f63;
	mul.f32 	%f103, %f102, 0f3FB8AA3B;
	ex2.approx.f32 	%f104, %f103;
	add.rn.f32 	%f105, %f100, %f104;
	div.approx.f32 	%f64, %f63, %f105;
	// begin inline asm
	{  cvt.rn.bf16.f32 %rs21, %f64;}

	// end inline asm
	mov.b32 	%r42, %f94;
	mov.b32 	{%rs22, %rs24}, %r42;
	// begin inline asm
	{ cvt.f32.bf16 %f65, %rs22;}

	// end inline asm
	mul.rn.f32 	%f106, %f1, %f65;
	mul.f32 	%f107, %f106, 0f3FB8AA3B;
	ex2.approx.f32 	%f108, %f107;
	add.rn.f32 	%f109, %f100, %f108;
	div.approx.f32 	%f66, %f65, %f109;
	// begin inline asm
	{  cvt.rn.bf16.f32 %rs23, %f66;}

	// end inline asm
	// begin inline asm
	{ cvt.f32.bf16 %f67, %rs24;}

	// end inline asm
	mul.rn.f32 	%f110, %f1, %f67;
	mul.f32 	%f111, %f110, 0f3FB8AA3B;
	ex2.approx.f32 	%f112, %f111;
	add.rn.f32 	%f113, %f100, %f112;
	div.approx.f32 	%f68, %f67, %f113;
	// begin inline asm
	{  cvt.rn.bf16.f32 %rs25, %f68;}

	// end inline asm
	mov.b32 	%r43, %f95;
	mov.b32 	{%rs26, %rs28}, %r43;
	// begin inline asm
	{ cvt.f32.bf16 %f69, %rs26;}

	// end inline asm
	mul.rn.f32 	%f114, %f1, %f69;
	mul.f32 	%f115, %f114, 0f3FB8AA3B;
	ex2.approx.f32 	%f116, %f115;
	add.rn.f32 	%f117, %f100, %f116;
	div.approx.f32 	%f70, %f69, %f117;
	// begin inline asm
	{  cvt.rn.bf16.f32 %rs27, %f70;}

	// end inline asm
	// begin inline asm
	{ cvt.f32.bf16 %f71, %rs28;}

	// end inline asm
	mul.rn.f32 	%f118, %f1, %f71;
	mul.f32 	%f119, %f118, 0f3FB8AA3B;
	ex2.approx.f32 	%f120, %f119;
	add.rn.f32 	%f121, %f100, %f120;
	div.approx.f32 	%f72, %f71, %f121;
	// begin inline asm
	{  cvt.rn.bf16.f32 %rs29, %f72;}

	// end inline asm
	mov.b32 	%r44, %f96;
	mov.b32 	{%rs30, %rs32}, %r44;
	// begin inline asm
	{ cvt.f32.bf16 %f73, %rs30;}

	// end inline asm
	mul.rn.f32 	%f122, %f1, %f73;
	mul.f32 	%f123, %f122, 0f3FB8AA3B;
	ex2.approx.f32 	%f124, %f123;
	add.rn.f32 	%f125, %f100, %f124;
	div.approx.f32 	%f74, %f73, %f125;
	// begin inline asm
	{  cvt.rn.bf16.f32 %rs31, %f74;}

	// end inline asm
	// begin inline asm
	{ cvt.f32.bf16 %f75, %rs32;}

	// end inline asm
	mul.rn.f32 	%f126, %f1, %f75;
	mul.f32 	%f127, %f126, 0f3FB8AA3B;
	ex2.approx.f32 	%f128, %f127;
	add.rn.f32 	%f129, %f100, %f128;
	div.approx.f32 	%f76, %f75, %f129;
	// begin inline asm
	{  cvt.rn.bf16.f32 %rs33, %f76;}

	// end inline asm
	add.s64 	%rd12, %rd1, %rd10;
	mov.b32 	%r45, {%rs31, %rs33};
	mov.b32 	%f130, %r45;
	mov.b32 	%r46, {%rs27, %rs29};
	mov.b32 	%f131, %r46;
	mov.b32 	%r47, {%rs23, %rs25};
	mov.b32 	%f132, %r47;
	mov.b32 	%r48, {%rs19, %rs21};
	mov.b32 	%f133, %r48;
	st.global.v4.f32 	[%rd12], {%f133, %f132, %f131, %f130};
	add.s64 	%rd14, %rd11, %rd13;
	ld.global.nc.v4.f32 	{%f134, %f135, %f136, %f137}, [%rd14];
	mov.b32 	%r49, %f134;
	mov.b32 	{%rs34, %rs36}, %r49;
	// begin inline asm
	{ cvt.f32.bf16 %f77, %rs34;}

	// end inline asm
	mul.rn.f32 	%f138, %f1, %f77;
	mul.f32 	%f139, %f138, 0f3FB8AA3B;
	ex2.approx.f32 	%f140, %f139;
	add.rn.f32 	%f141, %f100, %f140;
	div.approx.f32 	%f78, %f77, %f141;
	// begin inline asm
	{  cvt.rn.bf16.f32 %rs35, %f78;}

	// end inline asm
	// begin inline asm
	{ cvt.f32.bf16 %f79, %rs36;}

	// end inline asm
	mul.rn.f32 	%f142, %f1, %f79;
	mul.f32 	%f143, %f142, 0f3FB8AA3B;
	ex2.approx.f32 	%f144, %f143;
	add.rn.f32 	%f145, %f100, %f144;
	div.approx.f32 	%f80, %f79, %f145;
	// begin inline asm
	{  cvt.rn.bf16.f32 %rs37, %f80;}

	// end inline asm
	mov.b32 	%r50, %f135;
	mov.b32 	{%rs38, %rs40}, %r50;
	// begin inline asm
	{ cvt.f32.bf16 %f81, %rs38;}

	// end inline asm
	mul.rn.f32 	%f146, %f1, %f81;
	mul.f32 	%f147, %f146, 0f3FB8AA3B;
	ex2.approx.f32 	%f148, %f147;
	add.rn.f32 	%f149, %f100, %f148;
	div.approx.f32 	%f82, %f81, %f149;
	// begin inline asm
	{  cvt.rn.bf16.f32 %rs39, %f82;}

	// end inline asm
	// begin inline asm
	{ cvt.f32.bf16 %f83, %rs40;}

	// end inline asm
	mul.rn.f32 	%f150, %f1, %f83;
	mul.f32 	%f151, %f150, 0f3FB8AA3B;
	ex2.approx.f32 	%f152, %f151;
	add.rn.f32 	%f153, %f100, %f152;
	div.approx.f32 	%f84, %f83, %f153;
	// begin inline asm
	{  cvt.rn.bf16.f32 %rs41, %f84;}

	// end inline asm
	mov.b32 	%r51, %f136;
	mov.b32 	{%rs42, %rs44}, %r51;
	// begin inline asm
	{ cvt.f32.bf16 %f85, %rs42;}

	// end inline asm
	mul.rn.f32 	%f154, %f1, %f85;
	mul.f32 	%f155, %f154, 0f3FB8AA3B;
	ex2.approx.f32 	%f156, %f155;
	add.rn.f32 	%f157, %f100, %f156;
	div.approx.f32 	%f86, %f85, %f157;
	// begin inline asm
	{  cvt.rn.bf16.f32 %rs43, %f86;}

	// end inline asm
	// begin inline asm
	{ cvt.f32.bf16 %f87, %rs44;}

	// end inline asm
	mul.rn.f32 	%f158, %f1, %f87;
	mul.f32 	%f159, %f158, 0f3FB8AA3B;
	ex2.approx.f32 	%f160, %f159;
	add.rn.f32 	%f161, %f100, %f160;
	div.approx.f32 	%f88, %f87, %f161;
	// begin inline asm
	{  cvt.rn.bf16.f32 %rs45, %f88;}

	// end inline asm
	mov.b32 	%r52, %f137;
	mov.b32 	{%rs46, %rs48}, %r52;
	// begin inline asm
	{ cvt.f32.bf16 %f89, %rs46;}

	// end inline asm
	mul.rn.f32 	%f162, %f1, %f89;
	mul.f32 	%f163, %f162, 0f3FB8AA3B;
	ex2.approx.f32 	%f164, %f163;
	add.rn.f32 	%f165, %f100, %f164;
	div.approx.f32 	%f90, %f89, %f165;
	// begin inline asm
	{  cvt.rn.bf16.f32 %rs47, %f90;}

	// end inline asm
	// begin inline asm
	{ cvt.f32.bf16 %f91, %rs48;}

	// end inline asm
	mul.rn.f32 	%f166, %f1, %f91;
	mul.f32 	%f167, %f166, 0f3FB8AA3B;
	ex2.approx.f32 	%f168, %f167;
	add.rn.f32 	%f169, %f100, %f168;
	div.approx.f32 	%f92, %f91, %f169;
	// begin inline asm
	{  cvt.rn.bf16.f32 %rs49, %f92;}

	// end inline asm
	add.s64 	%rd15, %rd12, %rd13;
	mov.b32 	%r53, {%rs47, %rs49};
	mov.b32 	%f170, %r53;
	mov.b32 	%r54, {%rs43, %rs45};
	mov.b32 	%f171, %r54;
	mov.b32 	%r55, {%rs39, %rs41};
	mov.b32 	%f172, %r55;
	mov.b32 	%r56, {%rs35, %rs37};
	mov.b32 	%f173, %r56;
	st.global.v4.f32 	[%rd15], {%f173, %f172, %f171, %f170};
	add.s32 	%r70, %r70, %r57;
	setp.lt.s32 	%p5, %r70, %r3;
	@%p5 bra 	$L__BB0_5;
$L__BB0_6:
	shl.b32 	%r58, %r3, 3;
	add.s32 	%r73, %r58, %r1;
	setp.ge.s32 	%p6, %r73, %r19;
	@%p6 bra 	$L__BB0_13;
	add.s32 	%r59, %r73, %r2;
	max.s32 	%r60, %r19, %r59;
	setp.lt.s32 	%p7, %r59, %r19;
	selp.u32 	%r61, 1, 0, %p7;
	add.s32 	%r62, %r59, %r61;
	sub.s32 	%r63, %r60, %r62;
	div.u32 	%r64, %r63, %r2;
	add.s32 	%r10, %r64, %r61;
	and.b32  	%r65, %r10, 3;
	setp.eq.s32 	%p8, %r65, 3;
	@%p8 bra 	$L__BB0_10;
	add.s32 	%r66, %r10, 1;
	and.b32  	%r67, %r66, 3;
	neg.s32 	%r71, %r67;
$L__BB0_9:
	.pragma "nounroll";
	mul.wide.s32 	%rd16, %r73, 2;
	add.s64 	%rd17, %rd1, %rd16;
	add.s64 	%rd18, %rd2, %rd16;
	ld.global.nc.u16 	%rs50, [%rd18];
	// begin inline asm
	{ cvt.f32.bf16 %f174, %rs50;}

	// end inline asm
	mul.rn.f32 	%f176, %f1, %f174;
	mul.f32 	%f177, %f176, 0f3FB8AA3B;
	ex2.approx.f32 	%f178, %f177;
	mov.f32 	%f179, 0f3F800000;
	add.rn.f32 	%f180, %f179, %f178;
	div.approx.f32 	%f175, %f174, %f180;
	// begin inline asm
	{  cvt.rn.bf16.f32 %rs51, %f175;}

	// end inline asm
	st.global.u16 	[%rd17], %rs51;
	add.s32 	%r73, %r73, %r2;
	add.s32 	%r71, %r71, 1;
	setp.ne.s32 	%p9, %r71, 0;
	@%p9 bra 	$L__BB0_9;
$L__BB0_10:
	setp.lt.u32 	%p10, %r10, 3;
	@%p10 bra 	$L__BB0_13;
	mul.wide.s32 	%rd22, %r2, 2;
	shl.b32 	%r68, %r2, 2;
$L__BB0_12:
	mul.wide.s32 	%rd19, %r73, 2;
	add.s64 	%rd20, %rd2, %rd19;
	ld.global.nc.u16 	%rs52, [%rd20];
	// begin inline asm
	{ cvt.f32.bf16 %f181, %rs52;}

	// end inline asm
	mul.rn.f32 	%f189, %f1, %f181;
	mul.f32 	%f190, %f189, 0f3FB8AA3B;
	ex2.approx.f32 	%f191, %f190;
	mov.f32 	%f192, 0f3F800000;
	add.rn.f32 	%f193, %f192, %f191;
	div.approx.f32 	%f182, %f181, %f193;
	// begin inline asm
	{  cvt.rn.bf16.f32 %rs53, %f182;}

	// end inline asm
	add.s64 	%rd21, %rd1, %rd19;
	st.global.u16 	[%rd21], %rs53;
	add.s64 	%rd23, %rd20, %rd22;
	ld.global.nc.u16 	%rs54, [%rd23];
	// begin inline asm
	{ cvt.f32.bf16 %f183, %rs54;}

	// end inline asm
	mul.rn.f32 	%f194, %f1, %f183;
	mul.f32 	%f195, %f194, 0f3FB8AA3B;
	ex2.approx.f32 	%f196, %f195;
	add.rn.f32 	%f197, %f192, %f196;
	div.approx.f32 	%f184, %f183, %f197;
	// begin inline asm
	{  cvt.rn.bf16.f32 %rs55, %f184;}

	// end inline asm
	add.s64 	%rd24, %rd21, %rd22;
	st.global.u16 	[%rd24], %rs55;
	add.s64 	%rd25, %rd23, %rd22;
	ld.global.nc.u16 	%rs56, [%rd25];
	// begin inline asm
	{ cvt.f32.bf16 %f185, %rs56;}

	// end inline asm
	mul.rn.f32 	%f198, %f1, %f185;
	mul.f32 	%f199, %f198, 0f3FB8AA3B;
	ex2.approx.f32 	%f200, %f199;
	add.rn.f32 	%f201, %f192, %f200;
	div.approx.f32 	%f186, %f185, %f201;
	// begin inline asm
	{  cvt.rn.bf16.f32 %rs57, %f186;}

	// end inline asm
	add.s64 	%rd26, %rd24, %rd22;
	st.global.u16 	[%rd26], %rs57;
	add.s64 	%rd27, %rd25, %rd22;
	ld.global.nc.u16 	%rs58, [%rd27];
	// begin inline asm
	{ cvt.f32.bf16 %f187, %rs58;}

	// end inline asm
	mul.rn.f32 	%f202, %f1, %f187;
	mul.f32 	%f203, %f202, 0f3FB8AA3B;
	ex2.approx.f32 	%f204, %f203;
	add.rn.f32 	%f205, %f192, %f204;
	div.approx.f32 	%f188, %f187, %f205;
	// begin inline asm
	{  cvt.rn.bf16.f32 %rs59, %f188;}

	// end inline asm
	add.s64 	%rd28, %rd26, %rd22;
	st.global.u16 	[%rd28], %rs59;
	add.s32 	%r73, %r68, %r73;
	setp.lt.s32 	%p11, %r73, %r19;
	@%p11 bra 	$L__BB0_12;
$L__BB0_13:
	ret;

}


// ===== COMPILED SASS (sm_100) =====

	.target	sm_100

	.elftype	@"ET_EXEC"


//--------------------- .note.nv.tkinfo           --------------------------
	.section	.note.nv.tkinfo,"",@"SHT_NOTE"
	.sectionflags	@"SHF_NOTE_NV_TKINFO"
	.tkinfo
        /*0018*/ 	.word	0x00000002
        /*0030*/ 	.string	""
        /*0030*/ 	.string	"ptxas"
        /*0030*/ 	.string	"Cuda compilation tools, release 13.0, V13.0.88"
        /*0030*/ 	.string	"Build cuda_13.0.r13.0/compiler.36424714_0"
        /*0030*/ 	.string	"-arch sm_100 -m 64 "



//--------------------- .note.nv.cuinfo           --------------------------
	.section	.note.nv.cuinfo,"",@"SHT_NOTE"
	.sectionflags	@"SHF_NOTE_NV_CUINFO"
        /*0018*/ 	.short	0x0002
        /*001a*/ 	.short	0x0064
        /*001c*/ 	.short	0x0082
	.zero		2


//--------------------- .nv.info                  --------------------------
	.section	.nv.info,"",@"SHT_CUDA_INFO"
	.align	4


	//----- nvinfo : EIATTR_REGCOUNT
	.align		4
        /*0000*/ 	.byte	0x04, 0x2f
        /*0002*/ 	.short	(.L_1 - .L_0)
	.align		4
.L_0:
        /*0004*/ 	.word	index@(_Z17swish_kernel_bf16PK13__nv_bfloat16S1_PS_i)
        /*0008*/ 	.word	0x00000020


	//----- nvinfo : EIATTR_FRAME_SIZE
	.align		4
.L_1:
        /*000c*/ 	.byte	0x04, 0x11
        /*000e*/ 	.short	(.L_3 - .L_2)
	.align		4
.L_2:
        /*0010*/ 	.word	index@(_Z17swish_kernel_bf16PK13__nv_bfloat16S1_PS_i)
        /*0014*/ 	.word	0x00000000


	//----- nvinfo : EIATTR_MIN_STACK_SIZE
	.align		4
.L_3:
        /*0018*/ 	.byte	0x04, 0x12
        /*001a*/ 	.short	(.L_5 - .L_4)
	.align		4
.L_4:
        /*001c*/ 	.word	index@(_Z17swish_kernel_bf16PK13__nv_bfloat16S1_PS_i)
        /*0020*/ 	.word	0x00000000
.L_5:


//--------------------- .nv.compat                --------------------------
	.section	.nv.compat,"",@"SHT_CUDA_COMPAT_INFO"
	.align	4
        /*0000*/ 	.byte	0x02, 0x09, 0x00, 0x00, 0x02, 0x02, 0x01, 0x00, 0x02, 0x05, 0x05, 0x00, 0x03, 0x07, 0x01, 0x01
        /*0010*/ 	.byte	0x02, 0x03, 0x00, 0x00, 0x02, 0x06, 0x01, 0x00, 0x04, 0x0b, 0x08, 0x00, 0x01, 0x00, 0x00, 0x00
        /*0020*/ 	.byte	0x00, 0x00, 0x00, 0x00


//--------------------- .nv.info._Z17swish_kernel_bf16PK13__nv_bfloat16S1_PS_i --------------------------
	.section	.nv.info._Z17swish_kernel_bf16PK13__nv_bfloat16S1_PS_i,"",@"SHT_CUDA_INFO"
	.sectionflags	@""
	.align	4


	//----- nvinfo : EIATTR_CUDA_API_VERSION
	.align		4
        /*0000*/ 	.byte	0x04, 0x37
        /*0002*/ 	.short	(.L_7 - .L_6)
.L_6:
        /*0004*/ 	.word	0x00000082


	//----- nvinfo : EIATTR_KPARAM_INFO
	.align		4
.L_7:
        /*0008*/ 	.byte	0x04, 0x17
        /*000a*/ 	.short	(.L_9 - .L_8)
.L_8:
        /*000c*/ 	.word	0x00000000
        /*0010*/ 	.short	0x0003
        /*0012*/ 	.short	0x0018
        /*0014*/ 	.byte	0x00, 0xf0, 0x11, 0x00


	//----- nvinfo : EIATTR_KPARAM_INFO
	.align		4
.L_9:
        /*0018*/ 	.byte	0x04, 0x17
        /*001a*/ 	.short	(.L_11 - .L_10)
.L_10:
        /*001c*/ 	.word	0x00000000
        /*0020*/ 	.short	0x0002
        /*0022*/ 	.short	0x0010
        /*0024*/ 	.byte	0x00, 0xf5, 0x21, 0x00


	//----- nvinfo : EIATTR_KPARAM_INFO
	.align		4
.L_11:
        /*0028*/ 	.byte	0x04, 0x17
        /*002a*/ 	.short	(.L_13 - .L_12)
.L_12:
        /*002c*/ 	.word	0x00000000
        /*0030*/ 	.short	0x0001
        /*0032*/ 	.short	0x0008
        /*0034*/ 	.byte	0x00, 0xf5, 0x21, 0x00


	//----- nvinfo : EIATTR_KPARAM_INFO
	.align		4
.L_13:
        /*0038*/ 	.byte	0x04, 0x17
        /*003a*/ 	.short	(.L_15 - .L_14)
.L_14:
        /*003c*/ 	.word	0x00000000
        /*0040*/ 	.short	0x0000
        /*0042*/ 	.short	0x0000
        /*0044*/ 	.byte	0x00, 0xf5, 0x21, 0x00


	//----- nvinfo : EIATTR_SPARSE_MMA_MASK
	.align		4
.L_15:
        /*0048*/ 	.byte	0x03, 0x50
        /*004a*/ 	.short	0x0000


	//----- nvinfo : EIATTR_MAXREG_COUNT
	.align		4
        /*004c*/ 	.byte	0x03, 0x1b
        /*004e*/ 	.short	0x00ff


	//----- nvinfo : EIATTR_MERCURY_ISA_VERSION
	.align		4
        /*0050*/ 	.byte	0x03, 0x5f
        /*0052*/ 	.short	0x0101


	//----- nvinfo : EIATTR_VRC_CTA_INIT_COUNT
	.align		4
        /*0054*/ 	.byte	0x02, 0x4a
	.zero		1
	.zero		1


	//----- nvinfo : EIATTR_EXIT_INSTR_OFFSETS
	.align		4
        /*0058*/ 	.byte	0x04, 0x1c
        /*005a*/ 	.short	(.L_17 - .L_16)


	//   ....[0]....
.L_16:
        /*005c*/ 	.word	0x000019a0


	//   ....[1]....
        /*0060*/ 	.word	0x00001d60


	//   ....[2]....
        /*0064*/ 	.word	0x00002220


	//----- nvinfo : EIATTR_CRS_STACK_SIZE
	.align		4
.L_17:
        /*0068*/ 	.byte	0x04, 0x1e
        /*006a*/ 	.short	(.L_19 - .L_18)
.L_18:
        /*006c*/ 	.word	0x00000000


	//----- nvinfo : EIATTR_CBANK_PARAM_SIZE
	.align		4
.L_19:
        /*0070*/ 	.byte	0x03, 0x19
        /*0072*/ 	.short	0x001c


	//----- nvinfo : EIATTR_PARAM_CBANK
	.align		4
        /*0074*/ 	.byte	0x04, 0x0a
        /*0076*/ 	.short	(.L_21 - .L_20)
	.align		4
.L_20:
        /*0078*/ 	.word	index@(.nv.constant0._Z17swish_kernel_bf16PK13__nv_bfloat16S1_PS_i)
        /*007c*/ 	.short	0x0380
        /*007e*/ 	.short	0x001c


	//----- nvinfo : EIATTR_SW_WAR
	.align		4
.L_21:
        /*0080*/ 	.byte	0x04, 0x36
        /*0082*/ 	.short	(.L_23 - .L_22)
.L_22:
        /*0084*/ 	.word	0x00000008
.L_23:


//--------------------- .nv.callgraph             --------------------------
	.section	.nv.callgraph,"",@"SHT_CUDA_CALLGRAPH"
	.align	4
	.sectionentsize	8
	.align		4
        /*0000*/ 	.word	0x00000000
	.align		4
        /*0004*/ 	.word	0xffffffff
	.align		4
        /*0008*/ 	.word	0x00000000
	.align		4
        /*000c*/ 	.word	0xfffffffe
	.align		4
        /*0010*/ 	.word	0x00000000
	.align		4
        /*0014*/ 	.word	0xfffffffd
	.align		4
        /*0018*/ 	.word	0x00000000
	.align		4
        /*001c*/ 	.word	0xfffffffc


//--------------------- .text._Z17swish_kernel_bf16PK13__nv_bfloat16S1_PS_i --------------------------
	.section	.text._Z17swish_kernel_bf16PK13__nv_bfloat16S1_PS_i,"ax",@progbits
	.align	128
        .global         _Z17swish_kernel_bf16PK13__nv_bfloat16S1_PS_i
        .type           _Z17swish_kernel_bf16PK13__nv_bfloat16S1_PS_i,@function
        .size           _Z17swish_kernel_bf16PK13__nv_bfloat16S1_PS_i,(.L_x_10 - _Z17swish_kernel_bf16PK13__nv_bfloat16S1_PS_i)
        .other          _Z17swish_kernel_bf16PK13__nv_bfloat16S1_PS_i,@"STO_CUDA_ENTRY STV_DEFAULT"
_Z17swish_kernel_bf16PK13__nv_bfloat16S1_PS_i:
.text._Z17swish_kernel_bf16PK13__nv_bfloat16S1_PS_i:
[----:B------:R-:W-:Y:S08]  /*0000*/  LDC R1, c[0x0][0x37c] ;  /* 0x0000df00ff017b82 */ /* 0x000ff00000000800 */
[----:B------:R-:W0:Y:S01]  /*0010*/  LDC.64 R6, c[0x0][0x388] ;  /* 0x0000e200ff067b82 */ /* 0x000e220000000a00 */
[----:B------:R-:W0:Y:S01]  /*0020*/  LDCU.64 UR4, c[0x0][0x358] ;  /* 0x00006b00ff0477ac */ /* 0x000e220008000a00 */
[----:B------:R-:W1:Y:S06]  /*0030*/  S2R R3, SR_TID.X ;  /* 0x0000000000037919 */ /* 0x000e6c0000002100 */
[----:B------:R-:W2:Y:S01]  /*0040*/  LDC R5, c[0x0][0x398] ;  /* 0x0000e600ff057b82 */ /* 0x000ea20000000800 */
[----:B0-----:R-:W3:Y:S07]  /*0050*/  LDG.E.U16.CONSTANT R6, desc[UR4][R6.64] ;  /* 0x0000000406067981 */ /* 0x001eee000c1e9500 */
[----:B------:R-:W1:Y:S01]  /*0060*/  S2UR UR6, SR_CTAID.X ;  /* 0x00000000000679c3 */ /* 0x000e620000002500 */
[----:B------:R-:W-:Y:S01]  /*0070*/  BSSY.RECONVERGENT B0, `(.L_x_0) ;  /* 0x0000190000007945 */ /* 0x000fe20003800200 */
[----:B--2---:R-:W-:-:S06]  /*0080*/  SHF.R.S32.HI R0, RZ, 0x1f, R5 ;  /* 0x0000001fff007819 */ /* 0x004fcc0000011405 */
[----:B------:R-:W1:Y:S01]  /*0090*/  LDC R2, c[0x0][0x360] ;  /* 0x0000d800ff027b82 */ /* 0x000e620000000800 */
[----:B------:R-:W0:Y:S01]  /*00a0*/  LDCU UR7, c[0x0][0x370] ;  /* 0x00006e00ff0777ac */ /* 0x000e220008000800 */
[----:B------:R-:W-:Y:S01]  /*00b0*/  LEA.HI R0, R0, R5, RZ, 0x3 ;  /* 0x0000000500007211 */ /* 0x000fe200078f18ff */
[----:B-1----:R-:W-:-:S03]  /*00c0*/  IMAD R4, R2, UR6, R3 ;  /* 0x0000000602047c24 */ /* 0x002fc6000f8e0203 */
[----:B------:R-:W-:Y:S01]  /*00d0*/  SHF.R.S32.HI R3, RZ, 0x3, R0 ;  /* 0x00000003ff037819 */ /* 0x000fe20000011400 */
[----:B0-----:R-:W-:-:S03]  /*00e0*/  IMAD R2, R2, UR7, RZ ;  /* 0x0000000702027c24 */ /* 0x001fc6000f8e02ff */
[----:B------:R-:W-:Y:S02]  /*00f0*/  ISETP.GE.AND P0, PT, R4, R3, PT ;  /* 0x000000030400720c */ /* 0x000fe40003f06270 */
[----:B---3--:R-:W-:-:S05]  /*0100*/  SHF.L.U32 R0, R6, 0x10, RZ ;  /* 0x0000001006007819 */ /* 0x008fca00000006ff */
[----:B------:R-:W-:-:S06]  /*0110*/  FMUL R0, R0, -1 ;  /* 0xbf80000000007820 */ /* 0x000fcc0000400000 */
[----:B------:R-:W-:Y:S05]  /*0120*/  @P0 BRA `(.L_x_1) ;  /* 0x0000001800100947 */ /* 0x000fea0003800000 */
[----:B------:R-:W0:Y:S01]  /*0130*/  I2F.U32.RP R10, R2 ;  /* 0x00000002000a7306 */ /* 0x000e220000209000 */
[-C--:B------:R-:W-:Y:S01]  /*0140*/  IADD3 R14, PT, PT, R4, R2.reuse, RZ ;  /* 0x00000002040e7210 */ /* 0x080fe20007ffe0ff */
[----:B------:R-:W1:Y:S01]  /*0150*/  LDC.64 R16, c[0x0][0x380] ;  /* 0x0000e000ff107b82 */ /* 0x000e620000000a00 */
[----:B------:R-:W-:Y:S01]  /*0160*/  IADD3 R11, PT, PT, RZ, -R2, RZ ;  /* 0x80000002ff0b7210 */ /* 0x000fe20007ffe0ff */
[----:B------:R-:W-:Y:S01]  /*0170*/  BSSY.RECONVERGENT B1, `(.L_x_2) ;  /* 0x0000093000017945 */ /* 0x000fe20003800200 */
[----:B------:R-:W-:Y:S02]  /*0180*/  ISETP.GE.AND P0, PT, R14, R3, PT ;  /* 0x000000030e00720c */ /* 0x000fe40003f06270 */
[----:B------:R-:W-:Y:S02]  /*0190*/  VIMNMX R9, PT, PT, R3, R14, !PT ;  /* 0x0000000e03097248 */ /* 0x000fe40007fe0100 */
[----:B------:R-:W-:Y:S02]  /*01a0*/  SEL R8, RZ, 0x1, P0 ;  /* 0x00000001ff087807 */ /* 0x000fe40000000000 */
[----:B------:R-:W-:-:S02]  /*01b0*/  ISETP.NE.U32.AND P2, PT, R2, RZ, PT ;  /* 0x000000ff0200720c */ /* 0x000fc40003f45070 */
[----:B------:R-:W-:Y:S01]  /*01c0*/  IADD3 R9, PT, PT, R9, -R14, -R8 ;  /* 0x8000000e09097210 */ /* 0x000fe20007ffe808 */
[----:B0-----:R-:W0:Y:S01]  /*01d0*/  MUFU.RCP R10, R10 ;  /* 0x0000000a000a7308 */ /* 0x001e220000001000 */
[----:B------:R-:W-:Y:S02]  /*01e0*/  MOV R19, R4 ;  /* 0x0000000400137202 */ /* 0x000fe40000000f00 */
[----:B0-----:R-:W-:-:S05]  /*01f0*/  IADD3 R6, PT, PT, R10, 0xffffffe, RZ ;  /* 0x0ffffffe0a067810 */ /* 0x001fca0007ffe0ff */
[----:B------:R0:W2:Y:S02]  /*0200*/  F2I.FTZ.U32.TRUNC.NTZ R7, R6 ;  /* 0x0000000600077305 */ /* 0x0000a4000021f000 */
[----:B0-----:R-:W-:Y:S02]  /*0210*/  HFMA2 R6, -RZ, RZ, 0, 0 ;  /* 0x00000000ff067431 */ /* 0x001fe400000001ff */
[----:B--2---:R-:W-:-:S04]  /*0220*/  IMAD R11, R11, R7, RZ ;  /* 0x000000070b0b7224 */ /* 0x004fc800078e02ff */
[----:B------:R-:W-:-:S06]  /*0230*/  IMAD.HI.U32 R10, R7, R11, R6 ;  /* 0x0000000b070a7227 */ /* 0x000fcc00078e0006 */
[----:B------:R-:W-:-:S05]  /*0240*/  IMAD.HI.U32 R11, R10, R9, RZ ;  /* 0x000000090a0b7227 */ /* 0x000fca00078e00ff */
[----:B------:R-:W-:-:S05]  /*0250*/  IADD3 R6, PT, PT, -R11, RZ, RZ ;  /* 0x000000ff0b067210 */ /* 0x000fca0007ffe1ff */
[----:B------:R-:W-:Y:S02]  /*0260*/  IMAD R9, R2, R6, R9 ;  /* 0x0000000602097224 */ /* 0x000fe400078e0209 */
[----:B------:R-:W0:Y:S03]  /*0270*/  LDC.64 R6, c[0x0][0x390] ;  /* 0x0000e400ff067b82 */ /* 0x000e260000000a00 */
[----:B------:R-:W-:-:S13]  /*0280*/  ISETP.GE.U32.AND P0, PT, R9, R2, PT ;  /* 0x000000020900720c */ /* 0x000fda0003f06070 */
[----:B------:R-:W-:Y:S02]  /*0290*/  @P0 IADD3 R9, PT, PT, -R2, R9, RZ ;  /* 0x0000000902090210 */ /* 0x000fe40007ffe1ff */
[----:B------:R-:W-:Y:S02]  /*02a0*/  @P0 IADD3 R11, PT, PT, R11, 0x1, RZ ;  /* 0x000000010b0b0810 */ /* 0x000fe40007ffe0ff */
[----:B------:R-:W-:-:S13]  /*02b0*/  ISETP.GE.U32.AND P1, PT, R9, R2, PT ;  /* 0x000000020900720c */ /* 0x000fda0003f26070 */
[----:B------:R-:W-:Y:S02]  /*02c0*/  @P1 IADD3 R11, PT, PT, R11, 0x1, RZ ;  /* 0x000000010b0b1810 */ /* 0x000fe40007ffe0ff */
[----:B------:R-:W-:-:S04]  /*02d0*/  @!P2 LOP3.LUT R11, RZ, R2, RZ, 0x33, !PT ;  /* 0x00000002ff0ba212 */ /* 0x000fc800078e33ff */
[----:B------:R-:W-:-:S04]  /*02e0*/  IADD3 R8, PT, PT, R8, R11, RZ ;  /* 0x0000000b08087210 */ /* 0x000fc80007ffe0ff */
[C---:B------:R-:W-:Y:S02]  /*02f0*/  LOP3.LUT R9, R8.reuse, 0x1, RZ, 0xc0, !PT ;  /* 0x0000000108097812 */ /* 0x040fe400078ec0ff */
[----:B------:R-:W-:Y:S02]  /*0300*/  ISETP.NE.AND P0, PT, R8, RZ, PT ;  /* 0x000000ff0800720c */ /* 0x000fe40003f05270 */
[----:B------:R-:W-:-:S13]  /*0310*/  ISETP.NE.U32.AND P1, PT, R9, 0x1, PT ;  /* 0x000000010900780c */ /* 0x000fda0003f25070 */
[----:B01----:R-:W-:Y:S05]  /*0320*/  @!P1 BRA `(.L_x_3) ;  /* 0x0000000400dc9947 */ /* 0x003fea0003800000 */
[----:B------:R-:W0:Y:S02]  /*0330*/  LDC.64 R8, c[0x0][0x380] ;  /* 0x0000e000ff087b82 */ /* 0x000e240000000a00 */
[----:B0-----:R-:W-:-:S06]  /*0340*/  IMAD.WIDE R8, R4, 0x10, R8 ;  /* 0x0000001004087825 */ /* 0x001fcc00078e0208 */
[----:B------:R-:W2:Y:S02]  /*0350*/  LDG.E.128.CONSTANT R8, desc[UR4][R8.64] ;  /* 0x0000000408087981 */ /* 0x000ea4000c1e9d00 */
[C---:B--2---:R-:W-:Y:S02]  /*0360*/  PRMT R19, R8.reuse, 0x7632, R19 ;  /* 0x0000763208137816 */ /* 0x044fe40000000013 */
[----:B------:R-:W-:Y:S02]  /*0370*/  SHF.L.U32 R21, R8, 0x10, RZ ;  /* 0x0000001008157819 */ /* 0x000fe400000006ff */
[----:B------:R-:W-:Y:S02]  /*0380*/  SHF.L.U32 R19, R19, 0x10, RZ ;  /* 0x0000001013137819 */ /* 0x000fe400000006ff */
[C---:B------:R-:W-:Y:S01]  /*0390*/  SHF.L.U32 R13, R9.reuse, 0x10, RZ ;  /* 0x00000010090d7819 */ /* 0x040fe200000006ff */
[----:B------:R-:W-:Y:S01]  /*03a0*/  FMUL R12, R0, R21 ;  /* 0x00000015000c7220 */ /* 0x000fe20000400000 */
[----:B------:R-:W-:Y:S01]  /*03b0*/  SHF.L.U32 R15, R10, 0x10, RZ ;  /* 0x000000100a0f7819 */ /* 0x000fe200000006ff */
[----:B------:R-:W-:Y:S01]  /*03c0*/  FMUL R26, R0, R19 ;  /* 0x00000013001a7220 */ /* 0x000fe20000400000 */
[----:B------:R-:W-:Y:S01]  /*03d0*/  PRMT R25, R9, 0x7632, R25 ;  /* 0x0000763209197816 */ /* 0x000fe20000000019 */
[----:B------:R-:W-:Y:S01]  /*03e0*/  FMUL R12, R12, 1.4426950216293334961 ;  /* 0x3fb8aa3b0c0c7820 */ /* 0x000fe20000400000 */
[----:B------:R-:W-:Y:S01]  /*03f0*/  FMUL R22, R0, R13 ;  /* 0x0000000d00167220 */ /* 0x000fe20000400000 */
[----:B------:R-:W-:Y:S01]  /*0400*/  FMUL R26, R26, 1.4426950216293334961 ;  /* 0x3fb8aa3b1a1a7820 */ /* 0x000fe20000400000 */
[----:B------:R-:W-:Y:S01]  /*0410*/  FMUL R20, R0, R15 ;  /* 0x0000000f00147220 */ /* 0x000fe20000400000 */
[----:B------:R-:W-:Y:S01]  /*0420*/  PRMT R10, R10, 0x7632, R10 ;  /* 0x000076320a0a7816 */ /* 0x000fe2000000000a */
[----:B------:R-:W-:Y:S01]  /*0430*/  FMUL R22, R22, 1.4426950216293334961 ;  /* 0x3fb8aa3b16167820 */ /* 0x000fe20000400000 */
[----:B------:R-:W-:Y:S01]  /*0440*/  FSETP.GEU.AND P2, PT, R12, -126, PT ;  /* 0xc2fc00000c00780b */ /* 0x000fe20003f4e000 */
[----:B------:R-:W-:Y:S01]  /*0450*/  FMUL R20, R20, 1.4426950216293334961 ;  /* 0x3fb8aa3b14147820 */ /* 0x000fe20000400000 */
[----:B------:R-:W-:-:S02]  /*0460*/  FSETP.GEU.AND P3, PT, R26, -126, PT ;  /* 0xc2fc00001a00780b */ /* 0x000fc40003f6e000 */
[----:B------:R-:W-:Y:S02]  /*0470*/  FSETP.GEU.AND P4, PT, R22, -126, PT ;  /* 0xc2fc00001600780b */ /* 0x000fe40003f8e000 */
[C---:B------:R-:W-:Y:S02]  /*0480*/  SHF.L.U32 R9, R11.reuse, 0x10, RZ ;  /* 0x000000100b097819 */ /* 0x040fe400000006ff */
[----:B------:R-:W-:Y:S02]  /*0490*/  PRMT R11, R11, 0x7632, R11 ;  /* 0x000076320b0b7816 */ /* 0x000fe4000000000b */
[----:B------:R-:W-:Y:S01]  /*04a0*/  SHF.L.U32 R25, R25, 0x10, RZ ;  /* 0x0000001019197819 */ /* 0x000fe200000006ff */
[----:B------:R-:W-:Y:S01]  /*04b0*/  FMUL R24, R0, R9 ;  /* 0x0000000900187220 */ /* 0x000fe20000400000 */
[----:B------:R-:W-:Y:S01]  /*04c0*/  SHF.L.U32 R23, R10, 0x10, RZ ;  /* 0x000000100a177819 */ /* 0x000fe200000006ff */
[----:B------:R-:W-:Y:S01]  /*04d0*/  @!P2 FMUL R12, R12, 0.5 ;  /* 0x3f0000000c0ca820 */ /* 0x000fe20000400000 */
[----:B------:R-:W-:Y:S01]  /*04e0*/  FSETP.GEU.AND P5, PT, R20, -126, PT ;  /* 0xc2fc00001400780b */ /* 0x000fe20003fae000 */
[----:B------:R-:W-:Y:S01]  /*04f0*/  @!P3 FMUL R26, R26, 0.5 ;  /* 0x3f0000001a1ab820 */ /* 0x000fe20000400000 */
[----:B------:R-:W-:Y:S01]  /*0500*/  SHF.L.U32 R11, R11, 0x10, RZ ;  /* 0x000000100b0b7819 */ /* 0x000fe200000006ff */
[----:B------:R0:W1:Y:S01]  /*0510*/  MUFU.EX2 R18, R12 ;  /* 0x0000000c00127308 */ /* 0x0000620000000800 */
[C---:B------:R-:W-:Y:S01]  /*0520*/  FMUL R10, R0.reuse, R25 ;  /* 0x00000019000a7220 */ /* 0x040fe20000400000 */
[----:B------:R-:W-:Y:S01]  /*0530*/  FMUL R8, R0, R23 ;  /* 0x0000001700087220 */ /* 0x000fe20000400000 */
[----:B------:R-:W-:Y:S01]  /*0540*/  @!P4 FMUL R22, R22, 0.5 ;  /* 0x3f0000001616c820 */ /* 0x000fe20000400000 */
[----:B------:R-:W-:Y:S01]  /*0550*/  FMUL R24, R24, 1.4426950216293334961 ;  /* 0x3fb8aa3b18187820 */ /* 0x000fe20000400000 */
[----:B------:R-:W-:Y:S01]  /*0560*/  FMUL R10, R10, 1.4426950216293334961 ;  /* 0x3fb8aa3b0a0a7820 */ /* 0x000fe20000400000 */
[----:B------:R-:W-:-:S02]  /*0570*/  FMUL R8, R8, 1.4426950216293334961 ;  /* 0x3fb8aa3b08087820 */ /* 0x000fc40000400000 */
[----:B------:R-:W2:Y:S01]  /*0580*/  MUFU.EX2 R26, R26 ;  /* 0x0000001a001a7308 */ /* 0x000ea20000000800 */
[----:B0-----:R-:W-:Y:S01]  /*0590*/  FMUL R12, R0, R11 ;  /* 0x0000000b000c7220 */ /* 0x001fe20000400000 */
[----:B------:R-:W-:Y:S01]  /*05a0*/  FSETP.GEU.AND P6, PT, R24, -126, PT ;  /* 0xc2fc00001800780b */ /* 0x000fe20003fce000 */
[----:B------:R-:W-:Y:S01]  /*05b0*/  @!P5 FMUL R20, R20, 0.5 ;  /* 0x3f0000001414d820 */ /* 0x000fe20000400000 */
[----:B------:R-:W-:Y:S01]  /*05c0*/  FSETP.GEU.AND P1, PT, R10, -126, PT ;  /* 0xc2fc00000a00780b */ /* 0x000fe20003f2e000 */
[----:B------:R-:W-:-:S03]  /*05d0*/  FMUL R12, R12, 1.4426950216293334961 ;  /* 0x3fb8aa3b0c0c7820 */ /* 0x000fc60000400000 */
[----:B------:R-:W0:Y:S01]  /*05e0*/  MUFU.EX2 R22, R22 ;  /* 0x0000001600167308 */ /* 0x000e220000000800 */
[----:B-1----:R-:W-:Y:S01]  /*05f0*/  @!P2 FMUL R18, R18, R18 ;  /* 0x000000121212a220 */ /* 0x002fe20000400000 */
[----:B------:R-:W-:-:S03]  /*0600*/  FSETP.GEU.AND P2, PT, R8, -126, PT ;  /* 0xc2fc00000800780b */ /* 0x000fc60003f4e000 */
[----:B------:R-:W-:Y:S02]  /*0610*/  FADD R18, R18, 1 ;  /* 0x3f80000012127421 */ /* 0x000fe40000000000 */
[----:B------:R-:W-:Y:S01]  /*0620*/  @!P6 FMUL R24, R24, 0.5 ;  /* 0x3f0000001818e820 */ /* 0x000fe20000400000 */
[----:B------:R-:W1:Y:S01]  /*0630*/  MUFU.EX2 R20, R20 ;  /* 0x0000001400147308 */ /* 0x000e620000000800 */
[----:B--2---:R-:W-:Y:S01]  /*0640*/  @!P3 FMUL R26, R26, R26 ;  /* 0x0000001a1a1ab220 */ /* 0x004fe20000400000 */
[----:B------:R-:W-:Y:S01]  /*0650*/  FSETP.GEU.AND P3, PT, R12, -126, PT ;  /* 0xc2fc00000c00780b */ /* 0x000fe20003f6e000 */
[----:B------:R-:W-:Y:S02]  /*0660*/  @!P1 FMUL R10, R10, 0.5 ;  /* 0x3f0000000a0a9820 */ /* 0x000fe40000400000 */
[----:B------:R-:W-:Y:S02]  /*0670*/  FADD R26, R26, 1 ;  /* 0x3f8000001a1a7421 */ /* 0x000fe40000000000 */
[----:B------:R-:W-:Y:S01]  /*0680*/  @!P2 FMUL R8, R8, 0.5 ;  /* 0x3f0000000808a820 */ /* 0x000fe20000400000 */
[----:B------:R-:W2:Y:S01]  /*0690*/  MUFU.EX2 R24, R24 ;  /* 0x0000001800187308 */ /* 0x000ea20000000800 */
[----:B0-----:R-:W-:Y:S01]  /*06a0*/  @!P4 FMUL R22, R22, R22 ;  /* 0x000000161616c220 */ /* 0x001fe20000400000 */
[----:B------:R-:W-:-:S03]  /*06b0*/  FSETP.GEU.AND P4, PT, |R18|, 1.175494350822287508e-38, PT ;  /* 0x008000001200780b */ /* 0x000fc60003f8e200 */
[----:B------:R-:W-:Y:S02]  /*06c0*/  FADD R22, R22, 1 ;  /* 0x3f80000016167421 */ /* 0x000fe40000000000 */
[----:B------:R-:W-:Y:S01]  /*06d0*/  @!P3 FMUL R12, R12, 0.5 ;  /* 0x3f0000000c0cb820 */ /* 0x000fe20000400000 */
[----:B------:R-:W0:Y:S01]  /*06e0*/  MUFU.EX2 R10, R10 ;  /* 0x0000000a000a7308 */ /* 0x000e220000000800 */
[----:B-1----:R-:W-:Y:S01]  /*06f0*/  @!P5 FMUL R20, R20, R20 ;  /* 0x000000141414d220 */ /* 0x002fe20000400000 */
[----:B------:R-:W-:-:S03]  /*0700*/  FSETP.GEU.AND P5, PT, |R22|, 1.175494350822287508e-38, PT ;  /* 0x008000001600780b */ /* 0x000fc60003fae200 */
[----:B------:R-:W-:Y:S02]  /*0710*/  FADD R20, R20, 1 ;  /* 0x3f80000014147421 */ /* 0x000fe40000000000 */
[----:B------:R-:W-:Y:S01]  /*0720*/  @!P4 FMUL R18, R18, 16777216 ;  /* 0x4b8000001212c820 */ /* 0x000fe20000400000 */
[----:B------:R-:W1:Y:S01]  /*0730*/  MUFU.EX2 R8, R8 ;  /* 0x0000000800087308 */ /* 0x000e620000000800 */
[----:B--2---:R-:W-:Y:S01]  /*0740*/  @!P6 FMUL R24, R24, R24 ;  /* 0x000000181818e220 */ /* 0x004fe20000400000 */
[----:B------:R-:W-:Y:S01]  /*0750*/  @!P4 FMUL R21, R21, 16777216 ;  /* 0x4b8000001515c820 */ /* 0x000fe20000400000 */
[----:B------:R-:W-:Y:S02]  /*0760*/  FSETP.GEU.AND P6, PT, |R20|, 1.175494350822287508e-38, PT ;  /* 0x008000001400780b */ /* 0x000fe40003fce200 */
[----:B------:R-:W-:Y:S02]  /*0770*/  FADD R24, R24, 1 ;  /* 0x3f80000018187421 */ /* 0x000fe40000000000 */
[----:B------:R-:W-:Y:S01]  /*0780*/  @!P5 FMUL R22, R22, 16777216 ;  /* 0x4b8000001616d820 */ /* 0x000fe20000400000 */
[----:B------:R-:W2:Y:S01]  /*0790*/  MUFU.EX2 R12, R12 ;  /* 0x0000000c000c7308 */ /* 0x000ea20000000800 */
[----:B0-----:R-:W-:Y:S01]  /*07a0*/  @!P1 FMUL R10, R10, R10 ;  /* 0x0000000a0a0a9220 */ /* 0x001fe20000400000 */
[----:B------:R-:W-:Y:S01]  /*07b0*/  FSETP.GEU.AND P1, PT, |R24|, 1.175494350822287508e-38, PT ;  /* 0x008000001800780b */ /* 0x000fe20003f2e200 */
[----:B------:R-:W-:-:S02]  /*07c0*/  @!P5 FMUL R13, R13, 16777216 ;  /* 0x4b8000000d0dd820 */ /* 0x000fc40000400000 */
[----:B------:R-:W-:-:S03]  /*07d0*/  FADD R10, R10, 1 ;  /* 0x3f8000000a0a7421 */ /* 0x000fc60000000000 */
[----:B------:R-:W0:Y:S01]  /*07e0*/  MUFU.RCP R22, R22 ;  /* 0x0000001600167308 */ /* 0x000e220000001000 */
[----:B-1----:R-:W-:Y:S01]  /*07f0*/  @!P2 FMUL R8, R8, R8 ;  /* 0x000000080808a220 */ /* 0x002fe20000400000 */
[----:B------:R-:W-:Y:S01]  /*0800*/  FSETP.GEU.AND P2, PT, |R26|, 1.175494350822287508e-38, PT ;  /* 0x008000001a00780b */ /* 0x000fe20003f4e200 */
[----:B------:R-:W-:Y:S01]  /*0810*/  @!P6 FMUL R20, R20, 16777216 ;  /* 0x4b8000001414e820 */ /* 0x000fe20000400000 */
[----:B------:R-:W-:Y:S01]  /*0820*/  FSETP.GEU.AND P4, PT, |R10|, 1.175494350822287508e-38, PT ;  /* 0x008000000a00780b */ /* 0x000fe20003f8e200 */
[----:B------:R-:W-:Y:S01]  /*0830*/  FADD R8, R8, 1 ;  /* 0x3f80000008087421 */ /* 0x000fe20000000000 */
[----:B------:R-:W-:Y:S01]  /*0840*/  @!P6 FMUL R15, R15, 16777216 ;  /* 0x4b8000000f0fe820 */ /* 0x000fe20000400000 */
[----:B------:R-:W-:Y:S01]  /*0850*/  @!P1 FMUL R24, R24, 16777216 ;  /* 0x4b80000018189820 */ /* 0x000fe20000400000 */
[----:B------:R-:W1:Y:S01]  /*0860*/  MUFU.RCP R18, R18 ;  /* 0x0000001200127308 */ /* 0x000e620000001000 */
[----:B--2---:R-:W-:Y:S01]  /*0870*/  @!P3 FMUL R12, R12, R12 ;  /* 0x0000000c0c0cb220 */ /* 0x004fe20000400000 */
[----:B------:R-:W-:Y:S01]  /*0880*/  FSETP.GEU.AND P3, PT, |R8|, 1.175494350822287508e-38, PT ;  /* 0x008000000800780b */ /* 0x000fe20003f6e200 */
[----:B------:R-:W-:-:S02]  /*0890*/  @!P1 FMUL R9, R9, 16777216 ;  /* 0x4b80000009099820 */ /* 0x000fc40000400000 */
[----:B------:R-:W-:Y:S02]  /*08a0*/  FADD R27, R12, 1 ;  /* 0x3f8000000c1b7421 */ /* 0x000fe40000000000 */
[----:B------:R-:W-:Y:S01]  /*08b0*/  @!P2 FMUL R26, R26, 16777216 ;  /* 0x4b8000001a1aa820 */ /* 0x000fe20000400000 */
[----:B------:R-:W2:Y:S01]  /*08c0*/  MUFU.RCP R24, R24 ;  /* 0x0000001800187308 */ /* 0x000ea20000001000 */
[----:B------:R-:W-:Y:S01]  /*08d0*/  @!P4 FMUL R10, R10, 16777216 ;  /* 0x4b8000000a0ac820 */ /* 0x000fe20000400000 */
[----:B------:R-:W-:Y:S01]  /*08e0*/  FSETP.GEU.AND P5, PT, |R27|, 1.175494350822287508e-38, PT ;  /* 0x008000001b00780b */ /* 0x000fe20003fae200 */
[----:B0-----:R-:W-:Y:S01]  /*08f0*/  FMUL R22, R22, R13 ;  /* 0x0000000d16167220 */ /* 0x001fe20000400000 */
[----:B------:R-:W-:Y:S01]  /*0900*/  @!P2 FMUL R19, R19, 16777216 ;  /* 0x4b8000001313a820 */ /* 0x000fe20000400000 */
[----:B------:R-:W0:Y:S01]  /*0910*/  LDC.64 R12, c[0x0][0x390] ;  /* 0x0000e400ff0c7b82 */ /* 0x000e220000000a00 */
[----:B------:R-:W-:Y:S01]  /*0920*/  @!P4 FMUL R25, R25, 16777216 ;  /* 0x4b8000001919c820 */ /* 0x000fe20000400000 */
[----:B------:R-:W-:Y:S01]  /*0930*/  @!P3 FMUL R8, R8, 16777216 ;  /* 0x4b8000000808b820 */ /* 0x000fe20000400000 */
[----:B------:R-:W3:Y:S01]  /*0940*/  MUFU.RCP R20, R20 ;  /* 0x0000001400147308 */ /* 0x000ee20000001000 */
[----:B------:R-:W-:Y:S01]  /*0950*/  @!P3 FMUL R23, R23, 16777216 ;  /* 0x4b8000001717b820 */ /* 0x000fe20000400000 */
[----:B-1----:R-:W-:-:S05]  /*0960*/  FMUL R18, R18, R21 ;  /* 0x0000001512127220 */ /* 0x002fca0000400000 */
[----:B------:R-:W-:Y:S01]  /*0970*/  @!P5 FMUL R27, R27, 16777216 ;  /* 0x4b8000001b1bd820 */ /* 0x000fe20000400000 */
[----:B------:R-:W1:Y:S01]  /*0980*/  MUFU.RCP R26, R26 ;  /* 0x0000001a001a7308 */ /* 0x000e620000001000 */
[----:B------:R-:W-:Y:S01]  /*0990*/  @!P5 FMUL R11, R11, 16777216 ;  /* 0x4b8000000b0bd820 */ /* 0x000fe20000400000 */
[----:B--2---:R-:W-:-:S06]  /*09a0*/  FMUL R24, R24, R9 ;  /* 0x0000000918187220 */ /* 0x004fcc0000400000 */
[----:B------:R-:W2:Y:S01]  /*09b0*/  MUFU.RCP R10, R10 ;  /* 0x0000000a000a7308 */ /* 0x000ea20000001000 */
[----:B---3--:R-:W-:Y:S01]  /*09c0*/  FMUL R20, R20, R15 ;  /* 0x0000000f14147220 */ /* 0x008fe20000400000 */
[----:B0-----:R-:W-:-:S06]  /*09d0*/  IMAD.WIDE R12, R4, 0x10, R12 ;  /* 0x00000010040c7825 */ /* 0x001fcc00078e020c */
[----:B------:R-:W0:Y:S01]  /*09e0*/  MUFU.RCP R8, R8 ;  /* 0x0000000800087308 */ /* 0x000e220000001000 */
[----:B-1----:R-:W-:-:S07]  /*09f0*/  FMUL R19, R26, R19 ;  /* 0x000000131a137220 */ /* 0x002fce0000400000 */
[----:B------:R-:W1:Y:S01]  /*0a00*/  MUFU.RCP R28, R27 ;  /* 0x0000001b001c7308 */ /* 0x000e620000001000 */
[----:B--2---:R-:W-:-:S05]  /*0a10*/  FMUL R9, R10, R25 ;  /* 0x000000190a097220 */ /* 0x004fca0000400000 */
[----:B------:R-:W-:Y:S01]  /*0a20*/  F2FP.BF16.F32.PACK_AB R9, R9, R22 ;  /* 0x000000160909723e */ /* 0x000fe200000010ff */
[----:B0-----:R-:W-:Y:S01]  /*0a30*/  FMUL R23, R8, R23 ;  /* 0x0000001708177220 */ /* 0x001fe20000400000 */
[----:B------:R-:W-:Y:S02]  /*0a40*/  F2FP.BF16.F32.PACK_AB R8, R19, R18 ;  /* 0x000000121308723e */ /* 0x000fe400000010ff */
[----:B------:R-:W-:Y:S02]  /*0a50*/  MOV R19, R14 ;  /* 0x0000000e00137202 */ /* 0x000fe40000000f00 */
[----:B------:R-:W-:Y:S01]  /*0a60*/  F2FP.BF16.F32.PACK_AB R10, R23, R20 ;  /* 0x00000014170a723e */ /* 0x000fe200000010ff */
[----:B-1----:R-:W-:-:S05]  /*0a70*/  FMUL R11, R28, R11 ;  /* 0x0000000b1c0b7220 */ /* 0x002fca0000400000 */
[----:B------:R-:W-:-:S05]  /*0a80*/  F2FP.BF16.F32.PACK_AB R11, R11, R24 ;  /* 0x000000180b0b723e */ /* 0x000fca00000010ff */
[----:B------:R0:W-:Y:S02]  /*0a90*/  STG.E.128 desc[UR4][R12.64], R8 ;  /* 0x000000080c007986 */ /* 0x0001e4000c101d04 */
.L_x_3:
[----:B------:R-:W-:Y:S05]  /*0aa0*/  BSYNC.RECONVERGENT B1 ;  /* 0x0000000000017941 */ /* 0x000fea0003800200 */
.L_x_2:
[----:B------:R-:W-:Y:S05]  /*0ab0*/  @!P0 BRA `(.L_x_1) ;  /* 0x0000000c00ac8947 */ /* 0x000fea0003800000 */
.L_x_4:
[----:B-1----:R-:W-:-:S05]  /*0ac0*/  IMAD.WIDE R22, R19, 0x10, R16 ;  /* 0x0000001013167825 */ /* 0x002fca00078e0210 */
[----:B0-----:R-:W2:Y:S01]  /*0ad0*/  LDG.E.128.CONSTANT R8, desc[UR4][R22.64] ;  /* 0x0000000416087981 */ /* 0x001ea2000c1e9d00 */
[----:B------:R-:W-:-:S06]  /*0ae0*/  IMAD.WIDE R12, R2, 0x10, R22 ;  /* 0x00000010020c7825 */ /* 0x000fcc00078e0216 */
[----:B------:R-:W3:Y:S01]  /*0af0*/  LDG.E.128.CONSTANT R12, desc[UR4][R12.64] ;  /* 0x000000040c0c7981 */ /* 0x000ee2000c1e9d00 */
[----:B--2---:R-:W-:Y:S02]  /*0b00*/  SHF.L.U32 R25, R8, 0x10, RZ ;  /* 0x0000001008197819 */ /* 0x004fe400000006ff */
[----:B------:R-:W-:Y:S02]  /*0b10*/  SHF.L.U32 R21, R9, 0x10, RZ ;  /* 0x0000001009157819 */ /* 0x000fe400000006ff */
[----:B------:R-:W-:Y:S01]  /*0b20*/  SHF.L.U32 R29, R10, 0x10, RZ ;  /* 0x000000100a1d7819 */ /* 0x000fe200000006ff */
[C---:B------:R-:W-:Y:S01]  /*0b30*/  FMUL R18, R0.reuse, R25 ;  /* 0x0000001900127220 */ /* 0x040fe20000400000 */
[----:B------:R-:W-:Y:S01]  /*0b40*/  SHF.L.U32 R23, R11, 0x10, RZ ;  /* 0x000000100b177819 */ /* 0x000fe200000006ff */
[----:B------:R-:W-:Y:S01]  /*0b50*/  FMUL R20, R0, R21 ;  /* 0x0000001500147220 */ /* 0x000fe20000400000 */
[----:B------:R-:W-:Y:S01]  /*0b60*/  PRMT R27, R9, 0x7632, R27 ;  /* 0x00007632091b7816 */ /* 0x000fe2000000001b */
[----:B------:R-:W-:Y:S01]  /*0b70*/  FMUL R18, R18, 1.4426950216293334961 ;  /* 0x3fb8aa3b12127820 */ /* 0x000fe20000400000 */
[----:B------:R-:W-:Y:S01]  /*0b80*/  PRMT R10, R10, 0x7632, R10 ;  /* 0x000076320a0a7816 */ /* 0x000fe2000000000a */
[----:B------:R-:W-:Y:S01]  /*0b90*/  FMUL R24, R20, 1.4426950216293334961 ;  /* 0x3fb8aa3b14187820 */ /* 0x000fe20000400000 */
[----:B------:R-:W-:-:S02]  /*0ba0*/  SHF.L.U32 R27, R27, 0x10, RZ ;  /* 0x000000101b1b7819 */ /* 0x000fc400000006ff */
[----:B------:R-:W-:Y:S02]  /*0bb0*/  FSETP.GEU.AND P0, PT, R18, -126, PT ;  /* 0xc2fc00001200780b */ /* 0x000fe40003f0e000 */
[----:B------:R-:W-:-:S11]  /*0bc0*/  FSETP.GEU.AND P1, PT, R24, -126, PT ;  /* 0xc2fc00001800780b */ /* 0x000fd60003f2e000 */
[----:B------:R-:W-:Y:S02]  /*0bd0*/  @!P0 FMUL R18, R18, 0.5 ;  /* 0x3f00000012128820 */ /* 0x000fe40000400000 */
[----:B------:R-:W-:Y:S02]  /*0be0*/  @!P1 FMUL R24, R24, 0.5 ;  /* 0x3f00000018189820 */ /* 0x000fe40000400000 */
[----:B------:R0:W1:Y:S08]  /*0bf0*/  MUFU.EX2 R20, R18 ;  /* 0x0000001200147308 */ /* 0x0000700000000800 */
[----:B------:R-:W2:Y:S01]  /*0c00*/  MUFU.EX2 R22, R24 ;  /* 0x0000001800167308 */ /* 0x000ea20000000800 */
[----:B0-----:R-:W-:Y:S01]  /*0c10*/  FMUL R18, R0, R29 ;  /* 0x0000001d00127220 */ /* 0x001fe20000400000 */
[----:B-1----:R-:W-:-:S04]  /*0c20*/  @!P0 FMUL R20, R20, R20 ;  /* 0x0000001414148220 */ /* 0x002fc80000400000 */
[----:B------:R-:W-:Y:S01]  /*0c30*/  FADD R20, R20, 1 ;  /* 0x3f80000014147421 */ /* 0x000fe20000000000 */
[----:B--2---:R-:W-:-:S04]  /*0c40*/  @!P1 FMUL R22, R22, R22 ;  /* 0x0000001616169220 */ /* 0x004fc80000400000 */
[----:B------:R-:W-:Y:S01]  /*0c50*/  FSETP.GEU.AND P0, PT, |R20|, 1.175494350822287508e-38, PT ;  /* 0x008000001400780b */ /* 0x000fe20003f0e200 */
[----:B------:R-:W-:-:S05]  /*0c60*/  FADD R26, R22, 1 ;  /* 0x3f800000161a7421 */ /* 0x000fca0000000000 */
[----:B------:R-:W-:-:S07]  /*0c70*/  FSETP.GEU.AND P1, PT, |R26|, 1.175494350822287508e-38, PT ;  /* 0x008000001a00780b */ /* 0x000fce0003f2e200 */
[----:B------:R-:W-:Y:S01]  /*0c80*/  @!P0 FMUL R20, R20, 16777216 ;  /* 0x4b80000014148820 */ /* 0x000fe20000400000 */
[----:B------:R-:W-:-:S03]  /*0c90*/  @!P0 FMUL R25, R25, 16777216 ;  /* 0x4b80000019198820 */ /* 0x000fc60000400000 */
[----:B------:R0:W1:Y:S02]  /*0ca0*/  MUFU.RCP R22, R20 ;  /* 0x0000001400167308 */ /* 0x0000640000001000 */
[----:B------:R-:W-:Y:S01]  /*0cb0*/  @!P1 FMUL R26, R26, 16777216 ;  /* 0x4b8000001a1a9820 */ /* 0x000fe20000400000 */
[----:B------:R-:W-:Y:S01]  /*0cc0*/  @!P1 FMUL R21, R21, 16777216 ;  /* 0x4b80000015159820 */ /* 0x000fe20000400000 */
[----:B0-----:R-:W-:-:S04]  /*0cd0*/  FMUL R20, R0, R23 ;  /* 0x0000001700147220 */ /* 0x001fc80000400000 */
[----:B------:R-:W0:Y:S01]  /*0ce0*/  MUFU.RCP R26, R26 ;  /* 0x0000001a001a7308 */ /* 0x000e220000001000 */
[----:B------:R-:W-:Y:S01]  /*0cf0*/  FMUL R9, R20, 1.4426950216293334961 ;  /* 0x3fb8aa3b14097820 */ /* 0x000fe20000400000 */
[----:B------:R-:W-:Y:S01]  /*0d00*/  FMUL R20, R0, R27 ;  /* 0x0000001b00147220 */ /* 0x000fe20000400000 */
[----:B-1----:R-:W-:Y:S01]  /*0d10*/  FMUL R22, R22, R25 ;  /* 0x0000001916167220 */ /* 0x002fe20000400000 */
[----:B------:R-:W-:Y:S01]  /*0d20*/  PRMT R25, R8, 0x7632, R25 ;  /* 0x0000763208197816 */ /* 0x000fe20000000019 */
[----:B------:R-:W-:Y:S01]  /*0d30*/  FMUL R8, R18, 1.4426950216293334961 ;  /* 0x3fb8aa3b12087820 */ /* 0x000fe20000400000 */
[----:B------:R-:W-:Y:S01]  /*0d40*/  FSETP.GEU.AND P3, PT, R9, -126, PT ;  /* 0xc2fc00000900780b */ /* 0x000fe20003f6e000 */
[----:B------:R-:W-:Y:S01]  /*0d50*/  FMUL R24, R20, 1.4426950216293334961 ;  /* 0x3fb8aa3b14187820 */ /* 0x000fe20000400000 */
[----:B------:R-:W-:Y:S02]  /*0d60*/  SHF.L.U32 R25, R25, 0x10, RZ ;  /* 0x0000001019197819 */ /* 0x000fe400000006ff */
[----:B------:R-:W-:-:S02]  /*0d70*/  FSETP.GEU.AND P2, PT, R8, -126, PT ;  /* 0xc2fc00000800780b */ /* 0x000fc40003f4e000 */
[----:B------:R-:W-:Y:S01]  /*0d80*/  FSETP.GEU.AND P1, PT, R24, -126, PT ;  /* 0xc2fc00001800780b */ /* 0x000fe20003f2e000 */
[----:B------:R-:W-:Y:S01]  /*0d90*/  FMUL R18, R0, R25 ;  /* 0x0000001900127220 */ /* 0x000fe20000400000 */
[----:B0-----:R-:W-:-:S03]  /*0da0*/  FMUL R21, R26, R21 ;  /* 0x000000151a157220 */ /* 0x001fc60000400000 */
[----:B------:R-:W-:Y:S02]  /*0db0*/  FMUL R18, R18, 1.4426950216293334961 ;  /* 0x3fb8aa3b12127820 */ /* 0x000fe40000400000 */
[----:B------:R-:W-:-:S03]  /*0dc0*/  @!P3 FMUL R9, R9, 0.5 ;  /* 0x3f0000000909b820 */ /* 0x000fc60000400000 */
[----:B------:R-:W-:Y:S01]  /*0dd0*/  FSETP.GEU.AND P0, PT, R18, -126, PT ;  /* 0xc2fc00001200780b */ /* 0x000fe20003f0e000 */
[----:B------:R-:W-:Y:S02]  /*0de0*/  @!P2 FMUL R8, R8, 0.5 ;  /* 0x3f0000000808a820 */ /* 0x000fe40000400000 */
[----:B------:R-:W0:Y:S01]  /*0df0*/  MUFU.EX2 R9, R9 ;  /* 0x0000000900097308 */ /* 0x000e220000000800 */
[----:B------:R-:W-:-:S07]  /*0e00*/  @!P1 FMUL R24, R24, 0.5 ;  /* 0x3f00000018189820 */ /* 0x000fce0000400000 */
[----:B------:R1:W2:Y:S02]  /*0e10*/  MUFU.EX2 R26, R24 ;  /* 0x00000018001a7308 */ /* 0x0002a40000000800 */
[----:B------:R-:W-:-:S06]  /*0e20*/  @!P0 FMUL R18, R18, 0.5 ;  /* 0x3f00000012128820 */ /* 0x000fcc0000400000 */
[----:B------:R4:W5:Y:S01]  /*0e30*/  MUFU.EX2 R20, R18 ;  /* 0x0000001200147308 */ /* 0x0009620000000800 */
[----:B0-----:R-:W-:-:S04]  /*0e40*/  @!P3 FMUL R9, R9, R9 ;  /* 0x000000090909b220 */ /* 0x001fc80000400000 */
[----:B-1----:R-:W-:Y:S01]  /*0e50*/  FADD R24, R9, 1 ;  /* 0x3f80000009187421 */ /* 0x002fe20000000000 */
[----:B------:R-:W-:Y:S02]  /*0e60*/  PRMT R9, R11, 0x7632, R9 ;  /* 0x000076320b097816 */ /* 0x000fe40000000009 */
[----:B------:R0:W1:Y:S01]  /*0e70*/  MUFU.EX2 R28, R8 ;  /* 0x00000008001c7308 */ /* 0x0000620000000800 */
[----:B--2---:R-:W-:Y:S01]  /*0e80*/  @!P1 FMUL R26, R26, R26 ;  /* 0x0000001a1a1a9220 */ /* 0x004fe20000400000 */
[----:B------:R-:W-:Y:S02]  /*0e90*/  FSETP.GEU.AND P3, PT, |R24|, 1.175494350822287508e-38, PT ;  /* 0x008000001800780b */ /* 0x000fe40003f6e200 */
[----:B------:R-:W-:Y:S01]  /*0ea0*/  SHF.L.U32 R11, R10, 0x10, RZ ;  /* 0x000000100a0b7819 */ /* 0x000fe200000006ff */
[----:B----4-:R-:W-:Y:S01]  /*0eb0*/  FADD R18, R26, 1 ;  /* 0x3f8000001a127421 */ /* 0x010fe20000000000 */
[----:B-----5:R-:W-:-:S04]  /*0ec0*/  @!P0 FMUL R20, R20, R20 ;  /* 0x0000001414148220 */ /* 0x020fc80000400000 */
[----:B------:R-:W-:Y:S01]  /*0ed0*/  FSETP.GEU.AND P1, PT, |R18|, 1.175494350822287508e-38, PT ;  /* 0x008000001200780b */ /* 0x000fe20003f2e200 */
[----:B------:R-:W-:Y:S01]  /*0ee0*/  FMUL R10, R0, R11 ;  /* 0x0000000b000a7220 */ /* 0x000fe20000400000 */
[----:B0-----:R-:W-:-:S03]  /*0ef0*/  FADD R8, R20, 1 ;  /* 0x3f80000014087421 */ /* 0x001fc60000000000 */
[----:B------:R-:W-:Y:S01]  /*0f00*/  @!P3 FMUL R24, R24, 16777216 ;  /* 0x4b8000001818b820 */ /* 0x000fe20000400000 */
[----:B------:R-:W-:Y:S01]  /*0f10*/  @!P3 FMUL R23, R23, 16777216 ;  /* 0x4b8000001717b820 */ /* 0x000fe20000400000 */
[----:B-1----:R-:W-:Y:S01]  /*0f20*/  @!P2 FMUL R28, R28, R28 ;  /* 0x0000001c1c1ca220 */ /* 0x002fe20000400000 */
[----:B------:R-:W-:-:S03]  /*0f30*/  FSETP.GEU.AND P0, PT, |R8|, 1.175494350822287508e-38, PT ;  /* 0x008000000800780b */ /* 0x000fc60003f0e200 */
[----:B------:R-:W-:Y:S01]  /*0f40*/  FADD R28, R28, 1 ;  /* 0x3f8000001c1c7421 */ /* 0x000fe20000000000 */
[----:B------:R-:W0:Y:S01]  /*0f50*/  MUFU.RCP R24, R24 ;  /* 0x0000001800187308 */ /* 0x000e220000001000 */
[----:B------:R-:W-:Y:S01]  /*0f60*/  @!P1 FMUL R18, R18, 16777216 ;  /* 0x4b80000012129820 */ /* 0x000fe20000400000 */
[----:B------:R-:W-:Y:S02]  /*0f70*/  @!P1 FMUL R27, R27, 16777216 ;  /* 0x4b8000001b1b9820 */ /* 0x000fe40000400000 */
[----:B------:R-:W-:-:S04]  /*0f80*/  FSETP.GEU.AND P2, PT, |R28|, 1.175494350822287508e-38, PT ;  /* 0x008000001c00780b */ /* 0x000fc80003f4e200 */
[----:B------:R-:W-:Y:S01]  /*0f90*/  MUFU.RCP R18, R18 ;  /* 0x0000001200127308 */ /* 0x000fe20000001000 */
[----:B------:R-:W-:Y:S01]  /*0fa0*/  @!P0 FMUL R8, R8, 16777216 ;  /* 0x4b80000008088820 */ /* 0x000fe20000400000 */
[----:B------:R-:W-:-:S06]  /*0fb0*/  @!P0 FMUL R25, R25, 16777216 ;  /* 0x4b80000019198820 */ /* 0x000fcc0000400000 */
[----:B------:R-:W1:Y:S01]  /*0fc0*/  MUFU.RCP R8, R8 ;  /* 0x0000000800087308 */ /* 0x000e620000001000 */
[----:B------:R-:W-:Y:S01]  /*0fd0*/  @!P2 FMUL R28, R28, 16777216 ;  /* 0x4b8000001c1ca820 */ /* 0x000fe20000400000 */
[----:B0-----:R-:W-:Y:S01]  /*0fe0*/  FMUL R24, R24, R23 ;  /* 0x0000001718187220 */ /* 0x001fe20000400000 */
[----:B------:R-:W-:Y:S01]  /*0ff0*/  SHF.L.U32 R23, R9, 0x10, RZ ;  /* 0x0000001009177819 */ /* 0x000fe200000006ff */
[----:B------:R-:W-:-:S04]  /*1000*/  @!P2 FMUL R29, R29, 16777216 ;  /* 0x4b8000001d1da820 */ /* 0x000fc80000400000 */
[----:B------:R-:W0:Y:S01]  /*1010*/  MUFU.RCP R20, R28 ;  /* 0x0000001c00147308 */ /* 0x000e220000001000 */
[----:B------:R-:W-:-:S04]  /*1020*/  FMUL R26, R0, R23 ;  /* 0x00000017001a7220 */ /* 0x000fc80000400000 */
[----:B------:R-:W-:Y:S01]  /*1030*/  FMUL R26, R26, 1.4426950216293334961 ;  /* 0x3fb8aa3b1a1a7820 */ /* 0x000fe20000400000 */
[----:B-1----:R-:W-:Y:S01]  /*1040*/  FMUL R9, R8, R25 ;  /* 0x0000001908097220 */ /* 0x002fe20000400000 */
[----:B---3--:R-:W-:Y:S01]  /*1050*/  SHF.L.U32 R25, R12, 0x10, RZ ;  /* 0x000000100c197819 */ /* 0x008fe200000006ff */
[----:B------:R-:W-:Y:S01]  /*1060*/  FMUL R8, R10, 1.4426950216293334961 ;  /* 0x3fb8aa3b0a087820 */ /* 0x000fe20000400000 */
[----:B------:R-:W-:Y:S01]  /*1070*/  FMUL R10, R18, R27 ;  /* 0x0000001b120a7220 */ /* 0x000fe20000400000 */
[----:B------:R-:W-:Y:S02]  /*1080*/  FSETP.GEU.AND P1, PT, R26, -126, PT ;  /* 0xc2fc00001a00780b */ /* 0x000fe40003f2e000 */
[----:B------:R-:W-:Y:S01]  /*1090*/  FMUL R18, R0, R25 ;  /* 0x0000001900127220 */ /* 0x000fe20000400000 */
[----:B------:R-:W-:Y:S01]  /*10a0*/  FSETP.GEU.AND P0, PT, R8, -126, PT ;  /* 0xc2fc00000800780b */ /* 0x000fe20003f0e000 */
[----:B0-----:R-:W-:Y:S02]  /*10b0*/  FMUL R20, R20, R29 ;  /* 0x0000001d14147220 */ /* 0x001fe40000400000 */
[----:B------:R-:W-:-:S05]  /*10c0*/  FMUL R29, R18, 1.4426950216293334961 ;  /* 0x3fb8aa3b121d7820 */ /* 0x000fca0000400000 */
[----:B------:R-:W-:Y:S02]  /*10d0*/  FSETP.GEU.AND P2, PT, R29, -126, PT ;  /* 0xc2fc00001d00780b */ /* 0x000fe40003f4e000 */
[----:B------:R-:W-:-:S03]  /*10e0*/  @!P1 FMUL R26, R26, 0.5 ;  /* 0x3f0000001a1a9820 */ /* 0x000fc60000400000 */
[----:B------:R-:W-:Y:S01]  /*10f0*/  @!P0 FMUL R8, R8, 0.5 ;  /* 0x3f00000008088820 */ /* 0x000fe20000400000 */
[----:B------:R0:W1:Y:S07]  /*1100*/  MUFU.EX2 R27, R26 ;  /* 0x0000001a001b7308 */ /* 0x00006e0000000800 */
[----:B------:R-:W-:Y:S01]  /*1110*/  @!P2 FMUL R29, R29, 0.5 ;  /* 0x3f0000001d1da820 */ /* 0x000fe20000400000 */
[----:B------:R-:W2:Y:S01]  /*1120*/  MUFU.EX2 R18, R8 ;  /* 0x0000000800127308 */ /* 0x000ea20000000800 */
[----:B0-----:R-:W-:-:S07]  /*1130*/  PRMT R26, R12, 0x7632, R26 ;  /* 0x000076320c1a7816 */ /* 0x001fce000000001a */
[----:B------:R-:W0:Y:S01]  /*1140*/  MUFU.EX2 R29, R29 ;  /* 0x0000001d001d7308 */ /* 0x000e220000000800 */
[----:B-1----:R-:W-:-:S04]  /*1150*/  @!P1 FMUL R27, R27, R27 ;  /* 0x0000001b1b1b9220 */ /* 0x002fc80000400000 */
[----:B------:R-:W-:Y:S01]  /*1160*/  FADD R28, R27, 1 ;  /* 0x3f8000001b1c7421 */ /* 0x000fe20000000000 */
[----:B--2---:R-:W-:-:S04]  /*1170*/  @!P0 FMUL R18, R18, R18 ;  /* 0x0000001212128220 */ /* 0x004fc80000400000 */
[----:B------:R-:W-:Y:S01]  /*1180*/  FSETP.GEU.AND P1, PT, |R28|, 1.175494350822287508e-38, PT ;  /* 0x008000001c00780b */ /* 0x000fe20003f2e200 */
[----:B------:R-:W-:Y:S01]  /*1190*/  FADD R18, R18, 1 ;  /* 0x3f80000012127421 */ /* 0x000fe20000000000 */
[----:B0-----:R-:W-:-:S04]  /*11a0*/  @!P2 FMUL R29, R29, R29 ;  /* 0x0000001d1d1da220 */ /* 0x001fc80000400000 */
[----:B------:R-:W-:Y:S01]  /*11b0*/  FSETP.GEU.AND P0, PT, |R18|, 1.175494350822287508e-38, PT ;  /* 0x008000001200780b */ /* 0x000fe20003f0e200 */
[----:B------:R-:W-:-:S06]  /*11c0*/  FADD R8, R29, 1 ;  /* 0x3f8000001d087421 */ /* 0x000fcc0000000000 */
[----:B------:R-:W-:Y:S01]  /*11d0*/  @!P1 FMUL R28, R28, 16777216 ;  /* 0x4b8000001c1c9820 */ /* 0x000fe20000400000 */
[----:B------:R-:W-:Y:S01]  /*11e0*/  @!P1 FMUL R23, R23, 16777216 ;  /* 0x4b80000017179820 */ /* 0x000fe20000400000 */
[----:B------:R-:W-:-:S04]  /*11f0*/  FSETP.GEU.AND P2, PT, |R8|, 1.175494350822287508e-38, PT ;  /* 0x008000000800780b */ /* 0x000fc80003f4e200 */
[----:B------:R-:W-:Y:S01]  /*1200*/  MUFU.RCP R28, R28 ;  /* 0x0000001c001c7308 */ /* 0x000fe20000001000 */
[----:B------:R-:W-:Y:S01]  /*1210*/  @!P0 FMUL R18, R18, 16777216 ;  /* 0x4b80000012128820 */ /* 0x000fe20000400000 */
[----:B------:R-:W-:-:S06]  /*1220*/  @!P0 FMUL R11, R11, 16777216 ;  /* 0x4b8000000b0b8820 */ /* 0x000fcc0000400000 */
[----:B------:R-:W0:Y:S01]  /*1230*/  MUFU.RCP R18, R18 ;  /* 0x0000001200127308 */ /* 0x000e220000001000 */
[----:B------:R-:W-:Y:S01]  /*1240*/  @!P2 FMUL R8, R8, 16777216 ;  /* 0x4b8000000808a820 */ /* 0x000fe20000400000 */
[----:B------:R-:W-:-:S06]  /*1250*/  @!P2 FMUL R25, R25, 16777216 ;  /* 0x4b8000001919a820 */ /* 0x000fcc0000400000 */
[----:B------:R-:W1:Y:S01]  /*1260*/  MUFU.RCP R8, R8 ;  /* 0x0000000800087308 */ /* 0x000e620000001000 */
[----:B0-----:R-:W-:Y:S01]  /*1270*/  FMUL R27, R18, R11 ;  /* 0x0000000b121b7220 */ /* 0x001fe20000400000 */
[----:B------:R-:W-:Y:S01]  /*1280*/  FMUL R11, R28, R23 ;  /* 0x000000171c0b7220 */ /* 0x000fe20000400000 */
[----:B------:R-:W-:-:S04]  /*1290*/  SHF.L.U32 R23, R13, 0x10, RZ ;  /* 0x000000100d177819 */ /* 0x000fc800000006ff */
[----:B------:R-:W-:Y:S01]  /*12a0*/  F2FP.BF16.F32.PACK_AB R11, R11, R24 ;  /* 0x000000180b0b723e */ /* 0x000fe200000010ff */
[----:B------:R-:W-:Y:S01]  /*12b0*/  FMUL R18, R0, R23 ;  /* 0x0000001700127220 */ /* 0x000fe20000400000 */
[----:B-1----:R-:W-:Y:S01]  /*12c0*/  FMUL R12, R8, R25 ;  /* 0x00000019080c7220 */ /* 0x002fe20000400000 */
[----:B------:R-:W-:Y:S02]  /*12d0*/  SHF.L.U32 R25, R26, 0x10, RZ ;  /* 0x000000101a197819 */ /* 0x000fe400000006ff */
[----:B------:R-:W-:-:S03]  /*12e0*/  FMUL R28, R18, 1.4426950216293334961 ;  /* 0x3fb8aa3b121c7820 */ /* 0x000fc60000400000 */
[----:B------:R-:W-:Y:S02]  /*12f0*/  FMUL R8, R0, R25 ;  /* 0x0000001900087220 */ /* 0x000fe40000400000 */
[----:B------:R-:W-:Y:S02]  /*1300*/  FSETP.GEU.AND P1, PT, R28, -126, PT ;  /* 0xc2fc00001c00780b */ /* 0x000fe40003f2e000 */
[----:B------:R-:W-:-:S05]  /*1310*/  FMUL R8, R8, 1.4426950216293334961 ;  /* 0x3fb8aa3b08087820 */ /* 0x000fca0000400000 */
[----:B------:R-:W-:-:S06]  /*1320*/  FSETP.GEU.AND P0, PT, R8, -126, PT ;  /* 0xc2fc00000800780b */ /* 0x000fcc0003f0e000 */
[----:B------:R-:W-:-:S04]  /*1330*/  @!P1 FMUL R28, R28, 0.5 ;  /* 0x3f0000001c1c9820 */ /* 0x000fc80000400000 */
[----:B------:R-:W0:Y:S03]  /*1340*/  MUFU.EX2 R26, R28 ;  /* 0x0000001c001a7308 */ /* 0x000e260000000800 */
[----:B------:R-:W-:-:S05]  /*1350*/  @!P0 FMUL R8, R8, 0.5 ;  /* 0x3f00000008088820 */ /* 0x000fca0000400000 */
[----:B------:R-:W1:Y:S01]  /*1360*/  MUFU.EX2 R18, R8 ;  /* 0x0000000800127308 */ /* 0x000e620000000800 */
[----:B0-----:R-:W-:-:S04]  /*1370*/  @!P1 FMUL R26, R26, R26 ;  /* 0x0000001a1a1a9220 */ /* 0x001fc80000400000 */
[----:B------:R-:W-:Y:S01]  /*1380*/  FADD R29, R26, 1 ;  /* 0x3f8000001a1d7421 */ /* 0x000fe20000000000 */
[----:B-1----:R-:W-:-:S04]  /*1390*/  @!P0 FMUL R18, R18, R18 ;  /* 0x0000001212128220 */ /* 0x002fc80000400000 */
[----:B------:R-:W-:Y:S01]  /*13a0*/  FSETP.GEU.AND P1, PT, |R29|, 1.175494350822287508e-38, PT ;  /* 0x008000001d00780b */ /* 0x000fe20003f2e200 */
[----:B------:R-:W-:-:S05]  /*13b0*/  FADD R26, R18, 1 ;  /* 0x3f800000121a7421 */ /* 0x000fca0000000000 */
[----:B------:R-:W-:-:S07]  /*13c0*/  FSETP.GEU.AND P0, PT, |R26|, 1.175494350822287508e-38, PT ;  /* 0x008000001a00780b */ /* 0x000fce0003f0e200 */
[----:B------:R-:W-:Y:S01]  /*13d0*/  @!P1 FMUL R29, R29, 16777216 ;  /* 0x4b8000001d1d9820 */ /* 0x000fe20000400000 */
[----:B------:R-:W-:-:S03]  /*13e0*/  @!P1 FMUL R23, R23, 16777216 ;  /* 0x4b80000017179820 */ /* 0x000fc60000400000 */
[----:B------:R-:W0:Y:S02]  /*13f0*/  MUFU.RCP R18, R29 ;  /* 0x0000001d00127308 */ /* 0x000e240000001000 */
[----:B------:R-:W-:Y:S01]  /*1400*/  @!P0 FMUL R26, R26, 16777216 ;  /* 0x4b8000001a1a8820 */ /* 0x000fe20000400000 */
[----:B------:R-:W-:-:S05]  /*1410*/  @!P0 FMUL R25, R25, 16777216 ;  /* 0x4b80000019198820 */ /* 0x000fca0000400000 */
[----:B------:R-:W1:Y:S01]  /*1420*/  MUFU.RCP R26, R26 ;  /* 0x0000001a001a7308 */ /* 0x000e620000001000 */
[----:B0-----:R-:W-:Y:S01]  /*1430*/  FMUL R18, R18, R23 ;  /* 0x0000001712127220 */ /* 0x001fe20000400000 */
[----:B-1----:R-:W-:Y:S01]  /*1440*/  FMUL R23, R26, R25 ;  /* 0x000000191a177220 */ /* 0x002fe20000400000 */
[----:B------:R-:W-:Y:S02]  /*1450*/  PRMT R25, R13, 0x7632, R25 ;  /* 0x000076320d197816 */ /* 0x000fe40000000019 */
[C---:B------:R-:W-:Y:S02]  /*1460*/  SHF.L.U32 R13, R14.reuse, 0x10, RZ ;  /* 0x000000100e0d7819 */ /* 0x040fe400000006ff */
[----:B------:R-:W-:Y:S02]  /*1470*/  SHF.L.U32 R25, R25, 0x10, RZ ;  /* 0x0000001019197819 */ /* 0x000fe400000006ff */
[----:B------:R-:W-:Y:S01]  /*1480*/  PRMT R14, R14, 0x7632, R14 ;  /* 0x000076320e0e7816 */ /* 0x000fe2000000000e */
[----:B------:R-:W-:Y:S01]  /*1490*/  FMUL R8, R0, R13 ;  /* 0x0000000d00087220 */ /* 0x000fe20000400000 */
[----:B------:R-:W-:-:S03]  /*14a0*/  F2FP.BF16.F32.PACK_AB R12, R23, R12 ;  /* 0x0000000c170c723e */ /* 0x000fc600000010ff */
[----:B------:R-:W-:Y:S01]  /*14b0*/  FMUL R29, R8, 1.4426950216293334961 ;  /* 0x3fb8aa3b081d7820 */ /* 0x000fe20000400000 */
[----:B------:R-:W-:-:S04]  /*14c0*/  FMUL R8, R0, R25 ;  /* 0x0000001900087220 */ /* 0x000fc80000400000 */
[----:B------:R-:W-:Y:S01]  /*14d0*/  FMUL R28, R8, 1.4426950216293334961 ;  /* 0x3fb8aa3b081c7820 */ /* 0x000fe20000400000 */
[----:B------:R-:W-:-:S04]  /*14e0*/  FSETP.GEU.AND P1, PT, R29, -126, PT ;  /* 0xc2fc00001d00780b */ /* 0x000fc80003f2e000 */
[----:B------:R-:W-:-:S09]  /*14f0*/  FSETP.GEU.AND P0, PT, R28, -126, PT ;  /* 0xc2fc00001c00780b */ /* 0x000fd20003f0e000 */
[----:B------:R-:W-:-:S04]  /*1500*/  @!P1 FMUL R29, R29, 0.5 ;  /* 0x3f0000001d1d9820 */ /* 0x000fc80000400000 */
[----:B------:R-:W-:Y:S01]  /*1510*/  @!P0 FMUL R28, R28, 0.5 ;  /* 0x3f0000001c1c8820 */ /* 0x000fe20000400000 */
[----:B------:R0:W1:Y:S08]  /*1520*/  MUFU.EX2 R26, R29 ;  /* 0x0000001d001a7308 */ /* 0x0000700000000800 */
[----:B------:R-:W2:Y:S01]  /*1530*/  MUFU.EX2 R8, R28 ;  /* 0x0000001c00087308 */ /* 0x000ea20000000800 */
[----:B0-----:R-:W-:Y:S01]  /*1540*/  SHF.L.U32 R29, R14, 0x10, RZ ;  /* 0x000000100e1d7819 */ /* 0x001fe200000006ff */
[----:B-1----:R-:W-:-:S04]  /*1550*/  @!P1 FMUL R26, R26, R26 ;  /* 0x0000001a1a1a9220 */ /* 0x002fc80000400000 */
[----:B------:R-:W-:Y:S01]  /*1560*/  FADD R26, R26, 1 ;  /* 0x3f8000001a1a7421 */ /* 0x000fe20000000000 */
[----:B--2---:R-:W-:-:S04]  /*1570*/  @!P0 FMUL R8, R8, R8 ;  /* 0x0000000808088220 */ /* 0x004fc80000400000 */
[----:B------:R-:W-:Y:S01]  /*1580*/  FSETP.GEU.AND P1, PT, |R26|, 1.175494350822287508e-38, PT ;  /* 0x008000001a00780b */ /* 0x000fe20003f2e200 */
[----:B------:R-:W-:-:S05]  /*1590*/  FADD R8, R8, 1 ;  /* 0x3f80000008087421 */ /* 0x000fca0000000000 */
[----:B------:R-:W-:-:S07]  /*15a0*/  FSETP.GEU.AND P0, PT, |R8|, 1.175494350822287508e-38, PT ;  /* 0x008000000800780b */ /* 0x000fce0003f0e200 */
[----:B------:R-:W-:Y:S01]  /*15b0*/  @!P1 FMUL R26, R26, 16777216 ;  /* 0x4b8000001a1a9820 */ /* 0x000fe20000400000 */
[----:B------:R-:W-:-:S05]  /*15c0*/  @!P1 FMUL R13, R13, 16777216 ;  /* 0x4b8000000d0d9820 */ /* 0x000fca0000400000 */
[----:B------:R-:W0:Y:S01]  /*15d0*/  MUFU.RCP R26, R26 ;  /* 0x0000001a001a7308 */ /* 0x000e220000001000 */
[----:B------:R-:W-:Y:S01]  /*15e0*/  @!P0 FMUL R8, R8, 16777216 ;  /* 0x4b80000008088820 */ /* 0x000fe20000400000 */
[----:B------:R-:W-:-:S06]  /*15f0*/  @!P0 FMUL R25, R25, 16777216 ;  /* 0x4b80000019198820 */ /* 0x000fcc0000400000 */
[----:B------:R-:W1:Y:S01]  /*1600*/  MUFU.RCP R8, R8 ;  /* 0x0000000800087308 */ /* 0x000e620000001000 */
[----:B0-----:R-:W-:Y:S01]  /*1610*/  FMUL R14, R26, R13 ;  /* 0x0000000d1a0e7220 */ /* 0x001fe20000400000 */
[----:B-1----:R-:W-:Y:S01]  /*1620*/  FMUL R13, R8, R25 ;  /* 0x00000019080d7220 */ /* 0x002fe20000400000 */
[----:B------:R-:W-:-:S04]  /*1630*/  FMUL R25, R0, R29 ;  /* 0x0000001d00197220 */ /* 0x000fc80000400000 */
[----:B------:R-:W-:Y:S01]  /*1640*/  FMUL R28, R25, 1.4426950216293334961 ;  /* 0x3fb8aa3b191c7820 */ /* 0x000fe20000400000 */
[----:B------:R-:W-:-:S04]  /*1650*/  F2FP.BF16.F32.PACK_AB R13, R13, R18 ;  /* 0x000000120d0d723e */ /* 0x000fc800000010ff */
[----:B------:R-:W-:-:S13]  /*1660*/  FSETP.GEU.AND P0, PT, R28, -126, PT ;  /* 0xc2fc00001c00780b */ /* 0x000fda0003f0e000 */
[----:B------:R-:W-:-:S04]  /*1670*/  @!P0 FMUL R28, R28, 0.5 ;  /* 0x3f0000001c1c8820 */ /* 0x000fc80000400000 */
[----:B------:R-:W0:Y:S02]  /*1680*/  MUFU.EX2 R8, R28 ;  /* 0x0000001c00087308 */ /* 0x000e240000000800 */
[----:B0-----:R-:W-:-:S04]  /*1690*/  @!P0 FMUL R8, R8, R8 ;  /* 0x0000000808088220 */ /* 0x001fc80000400000 */
[----:B------:R-:W-:-:S05]  /*16a0*/  FADD R8, R8, 1 ;  /* 0x3f80000008087421 */ /* 0x000fca0000000000 */
[----:B------:R-:W-:-:S13]  /*16b0*/  FSETP.GEU.AND P0, PT, |R8|, 1.175494350822287508e-38, PT ;  /* 0x008000000800780b */ /* 0x000fda0003f0e200 */
[----:B------:R-:W-:Y:S01]  /*16c0*/  @!P0 FMUL R8, R8, 16777216 ;  /* 0x4b80000008088820 */ /* 0x000fe20000400000 */
[----:B------:R-:W-:-:S05]  /*16d0*/  @!P0 FMUL R29, R29, 16777216 ;  /* 0x4b8000001d1d8820 */ /* 0x000fca0000400000 */
[----:B------:R-:W0:Y:S02]  /*16e0*/  MUFU.RCP R8, R8 ;  /* 0x0000000800087308 */ /* 0x000e240000001000 */
[----:B0-----:R-:W-:Y:S01]  /*16f0*/  FMUL R25, R8, R29 ;  /* 0x0000001d08197220 */ /* 0x001fe20000400000 */
[C---:B------:R-:W-:Y:S02]  /*1700*/  SHF.L.U32 R29, R15.reuse, 0x10, RZ ;  /* 0x000000100f1d7819 */ /* 0x040fe400000006ff */
[----:B------:R-:W-:Y:S02]  /*1710*/  PRMT R15, R15, 0x7632, R15 ;  /* 0x000076320f0f7816 */ /* 0x000fe4000000000f */
[----:B------:R-:W-:Y:S01]  /*1720*/  F2FP.BF16.F32.PACK_AB R14, R25, R14 ;  /* 0x0000000e190e723e */ /* 0x000fe200000010ff */
[----:B------:R-:W-:-:S04]  /*1730*/  FMUL R26, R0, R29 ;  /* 0x0000001d001a7220 */ /* 0x000fc80000400000 */
[----:B------:R-:W-:-:S05]  /*1740*/  FMUL R26, R26, 1.4426950216293334961 ;  /* 0x3fb8aa3b1a1a7820 */ /* 0x000fca0000400000 */
[----:B------:R-:W-:-:S13]  /*1750*/  FSETP.GEU.AND P0, PT, R26, -126, PT ;  /* 0xc2fc00001a00780b */ /* 0x000fda0003f0e000 */
[----:B------:R-:W-:-:S04]  /*1760*/  @!P0 FMUL R26, R26, 0.5 ;  /* 0x3f0000001a1a8820 */ /* 0x000fc80000400000 */
[----:B------:R0:W1:Y:S02]  /*1770*/  MUFU.EX2 R28, R26 ;  /* 0x0000001a001c7308 */ /* 0x0000640000000800 */
[----:B0-----:R-:W-:-:S05]  /*1780*/  SHF.L.U32 R26, R15, 0x10, RZ ;  /* 0x000000100f1a7819 */ /* 0x001fca00000006ff */
[----:B------:R-:W-:Y:S01]  /*1790*/  FMUL R8, R0, R26 ;  /* 0x0000001a00087220 */ /* 0x000fe20000400000 */
[----:B-1----:R-:W-:-:S04]  /*17a0*/  @!P0 FMUL R28, R28, R28 ;  /* 0x0000001c1c1c8220 */ /* 0x002fc80000400000 */
[----:B------:R-:W-:-:S05]  /*17b0*/  FADD R28, R28, 1 ;  /* 0x3f8000001c1c7421 */ /* 0x000fca0000000000 */
[----:B------:R-:W-:-:S13]  /*17c0*/  FSETP.GEU.AND P0, PT, |R28|, 1.175494350822287508e-38, PT ;  /* 0x008000001c00780b */ /* 0x000fda0003f0e200 */
[----:B------:R-:W-:Y:S01]  /*17d0*/  @!P0 FMUL R28, R28, 16777216 ;  /* 0x4b8000001c1c8820 */ /* 0x000fe20000400000 */
[----:B------:R-:W-:-:S05]  /*17e0*/  @!P0 FMUL R29, R29, 16777216 ;  /* 0x4b8000001d1d8820 */ /* 0x000fca0000400000 */
[----:B------:R-:W0:Y:S02]  /*17f0*/  MUFU.RCP R28, R28 ;  /* 0x0000001c001c7308 */ /* 0x000e240000001000 */
[----:B0-----:R-:W-:Y:S01]  /*1800*/  FMUL R15, R28, R29 ;  /* 0x0000001d1c0f7220 */ /* 0x001fe20000400000 */
[----:B------:R-:W-:-:S05]  /*1810*/  FMUL R29, R8, 1.4426950216293334961 ;  /* 0x3fb8aa3b081d7820 */ /* 0x000fca0000400000 */
[----:B------:R-:W-:-:S13]  /*1820*/  FSETP.GEU.AND P0, PT, R29, -126, PT ;  /* 0xc2fc00001d00780b */ /* 0x000fda0003f0e000 */
[----:B------:R-:W-:-:S04]  /*1830*/  @!P0 FMUL R29, R29, 0.5 ;  /* 0x3f0000001d1d8820 */ /* 0x000fc80000400000 */
[----:B------:R-:W0:Y:S02]  /*1840*/  MUFU.EX2 R8, R29 ;  /* 0x0000001d00087308 */ /* 0x000e240000000800 */
[----:B0-----:R-:W-:-:S04]  /*1850*/  @!P0 FMUL R8, R8, R8 ;  /* 0x0000000808088220 */ /* 0x001fc80000400000 */
[----:B------:R-:W-:Y:S01]  /*1860*/  FADD R28, R8, 1 ;  /* 0x3f800000081c7421 */ /* 0x000fe20000000000 */
[----:B------:R-:W-:Y:S02]  /*1870*/  F2FP.BF16.F32.PACK_AB R8, R9, R22 ;  /* 0x000000160908723e */ /* 0x000fe400000010ff */
[----:B------:R-:W-:Y:S02]  /*1880*/  F2FP.BF16.F32.PACK_AB R9, R10, R21 ;  /* 0x000000150a09723e */ /* 0x000fe400000010ff */
[----:B------:R-:W-:Y:S02]  /*1890*/  FSETP.GEU.AND P0, PT, |R28|, 1.175494350822287508e-38, PT ;  /* 0x008000001c00780b */ /* 0x000fe40003f0e200 */
[----:B------:R-:W-:Y:S01]  /*18a0*/  F2FP.BF16.F32.PACK_AB R10, R27, R20 ;  /* 0x000000141b0a723e */ /* 0x000fe200000010ff */
[----:B------:R-:W-:Y:S01]  /*18b0*/  IMAD.WIDE R20, R19, 0x10, R6 ;  /* 0x0000001013147825 */ /* 0x000fe200078e0206 */
[----:B------:R-:W-:-:S04]  /*18c0*/  LEA R19, R2, R19, 0x1 ;  /* 0x0000001302137211 */ /* 0x000fc800078e08ff */
[----:B------:R1:W-:Y:S01]  /*18d0*/  STG.E.128 desc[UR4][R20.64], R8 ;  /* 0x0000000814007986 */ /* 0x0003e2000c101d04 */
[----:B------:R-:W-:-:S04]  /*18e0*/  IMAD.WIDE R22, R2, 0x10, R20 ;  /* 0x0000001002167825 */ /* 0x000fc800078e0214 */
[----:B------:R-:W-:Y:S01]  /*18f0*/  @!P0 FMUL R28, R28, 16777216 ;  /* 0x4b8000001c1c8820 */ /* 0x000fe20000400000 */
[----:B------:R-:W-:Y:S01]  /*1900*/  @!P0 FMUL R26, R26, 16777216 ;  /* 0x4b8000001a1a8820 */ /* 0x000fe20000400000 */
[----:B------:R-:W-:-:S04]  /*1910*/  ISETP.GE.AND P0, PT, R19, R3, PT ;  /* 0x000000031300720c */ /* 0x000fc80003f06270 */
[----:B------:R-:W0:Y:S02]  /*1920*/  MUFU.RCP R28, R28 ;  /* 0x0000001c001c7308 */ /* 0x000e240000001000 */
[----:B0-----:R-:W-:-:S05]  /*1930*/  FMUL R26, R28, R26 ;  /* 0x0000001a1c1a7220 */ /* 0x001fca0000400000 */
[----:B------:R-:W-:-:S05]  /*1940*/  F2FP.BF16.F32.PACK_AB R15, R26, R15 ;  /* 0x0000000f1a0f723e */ /* 0x000fca00000010ff */
[----:B------:R1:W-:Y:S01]  /*1950*/  STG.E.128 desc[UR4][R22.64], R12 ;  /* 0x0000000c16007986 */ /* 0x0003e2000c101d04 */
[----:B------:R-:W-:Y:S05]  /*1960*/  @!P0 BRA `(.L_x_4) ;  /* 0xfffffff000548947 */ /* 0x000fea000383ffff */
.L_x_1:
[----:B------:R-:W-:Y:S05]  /*1970*/  BSYNC.RECONVERGENT B0 ;  /* 0x0000000000007941 */ /* 0x000fea0003800200 */
.L_x_0:
[----:B------:R-:W-:-:S04]  /*1980*/  LEA R3, R3, R4, 0x3 ;  /* 0x0000000403037211 */ /* 0x000fc800078e18ff */
[----:B------:R-:W-:-:S13]  /*1990*/  ISETP.GE.AND P0, PT, R3, R5, PT ;  /* 0x000000050300720c */ /* 0x000fda0003f06270 */
[----:B------:R-:W-:Y:S05]  /*19a0*/  @P0 EXIT ;  /* 0x000000000000094d */ /* 0x000fea0003800000 */
[----:B01----:R-:W0:Y:S01]  /*19b0*/  I2F.U32.RP R8, R2 ;  /* 0x0000000200087306 */ /* 0x003e220000209000 */
[----:B------:R-:W-:Y:S01]  /*19c0*/  IADD3 R4, PT, PT, R2, R3, RZ ;  /* 0x0000000302047210 */ /* 0x000fe20007ffe0ff */
[----:B------:R-:W-:Y:S01]  /*19d0*/  BSSY.RECONVERGENT B0, `(.L_x_5) ;  /* 0x0000038000007945 */ /* 0x000fe20003800200 */
[----:B------:R-:W-:Y:S02]  /*19e0*/  IADD3 R11, PT, PT, RZ, -R2, RZ ;  /* 0x80000002ff0b7210 */ /* 0x000fe40007ffe0ff */
[CC--:B------:R-:W-:Y:S02]  /*19f0*/  ISETP.GE.AND P0, PT, R4.reuse, R5.reuse, PT ;  /* 0x000000050400720c */ /* 0x0c0fe40003f06270 */
[----:B------:R-:W-:Y:S02]  /*1a00*/  VIMNMX R9, PT, PT, R4, R5, !PT ;  /* 0x0000000504097248 */ /* 0x000fe40007fe0100 */
[----:B------:R-:W-:Y:S02]  /*1a10*/  SEL R10, RZ, 0x1, P0 ;  /* 0x00000001ff0a7807 */ /* 0x000fe40000000000 */
[----:B------:R-:W-:-:S02]  /*1a20*/  ISETP.NE.U32.AND P2, PT, R2, RZ, PT ;  /* 0x000000ff0200720c */ /* 0x000fc40003f45070 */
[----:B------:R-:W-:Y:S01]  /*1a30*/  IADD3 R9, PT, PT, R9, -R4, -R10 ;  /* 0x8000000409097210 */ /* 0x000fe20007ffe80a */
[----:B0-----:R-:W0:Y:S02]  /*1a40*/  MUFU.RCP R8, R8 ;  /* 0x0000000800087308 */ /* 0x001e240000001000 */
[----:B0-----:R-:W-:-:S06]  /*1a50*/  IADD3 R6, PT, PT, R8, 0xffffffe, RZ ;  /* 0x0ffffffe08067810 */ /* 0x001fcc0007ffe0ff */
[----:B------:R0:W1:Y:S02]  /*1a60*/  F2I.FTZ.U32.TRUNC.NTZ R7, R6 ;  /* 0x0000000600077305 */ /* 0x000064000021f000 */
[----:B0-----:R-:W-:Y:S02]  /*1a70*/  HFMA2 R6, -RZ, RZ, 0, 0 ;  /* 0x00000000ff067431 */ /* 0x001fe400000001ff */
[----:B-1----:R-:W-:-:S04]  /*1a80*/  IMAD R11, R11, R7, RZ ;  /* 0x000000070b0b7224 */ /* 0x002fc800078e02ff */
[----:B------:R-:W-:Y:S02]  /*1a90*/  IMAD.HI.U32 R8, R7, R11, R6 ;  /* 0x0000000b07087227 */ /* 0x000fe400078e0006 */
[----:B------:R-:W0:Y:S04]  /*1aa0*/  LDC.64 R6, c[0x0][0x390] ;  /* 0x0000e400ff067b82 */ /* 0x000e280000000a00 */
[----:B------:R-:W-:-:S05]  /*1ab0*/  IMAD.HI.U32 R11, R8, R9, RZ ;  /* 0x00000009080b7227 */ /* 0x000fca00078e00ff */
[----:B------:R-:W-:-:S05]  /*1ac0*/  IADD3 R4, PT, PT, -R11, RZ, RZ ;  /* 0x000000ff0b047210 */ /* 0x000fca0007ffe1ff */
[----:B------:R-:W-:-:S05]  /*1ad0*/  IMAD R9, R2, R4, R9 ;  /* 0x0000000402097224 */ /* 0x000fca00078e0209 */
[----:B------:R-:W-:-:S13]  /*1ae0*/  ISETP.GE.U32.AND P0, PT, R9, R2, PT ;  /* 0x000000020900720c */ /* 0x000fda0003f06070 */
[----:B------:R-:W-:Y:S02]  /*1af0*/  @P0 IADD3 R9, PT, PT, -R2, R9, RZ ;  /* 0x0000000902090210 */ /* 0x000fe40007ffe1ff */
[----:B------:R-:W-:Y:S02]  /*1b00*/  @P0 IADD3 R11, PT, PT, R11, 0x1, RZ ;  /* 0x000000010b0b0810 */ /* 0x000fe40007ffe0ff */
[----:B------:R-:W-:Y:S02]  /*1b10*/  ISETP.GE.U32.AND P1, PT, R9, R2, PT ;  /* 0x000000020900720c */ /* 0x000fe40003f26070 */
[----:B------:R-:W1:Y:S11]  /*1b20*/  LDC.64 R8, c[0x0][0x380] ;  /* 0x0000e000ff087b82 */ /* 0x000e760000000a00 */
[----:B------:R-:W-:-:S02]  /*1b30*/  @P1 IADD3 R11, PT, PT, R11, 0x1, RZ ;  /* 0x000000010b0b1810 */ /* 0x000fc40007ffe0ff */
[----:B------:R-:W-:-:S04]  /*1b40*/  @!P2 LOP3.LUT R11, RZ, R2, RZ, 0x33, !PT ;  /* 0x00000002ff0ba212 */ /* 0x000fc800078e33ff */
[----:B------:R-:W-:-:S04]  /*1b50*/  IADD3 R4, PT, PT, R10, R11, RZ ;  /* 0x0000000b0a047210 */ /* 0x000fc80007ffe0ff */
[C---:B------:R-:W-:Y:S02]  /*1b60*/  LOP3.LUT R10, R4.reuse, 0x3, RZ, 0xc0, !PT ;  /* 0x00000003040a7812 */ /* 0x040fe400078ec0ff */
[----:B------:R-:W-:Y:S02]  /*1b70*/  ISETP.GE.U32.AND P1, PT, R4, 0x3, PT ;  /* 0x000000030400780c */ /* 0x000fe40003f26070 */
[----:B------:R-:W-:-:S13]  /*1b80*/  ISETP.NE.AND P0, PT, R10, 0x3, PT ;  /* 0x000000030a00780c */ /* 0x000fda0003f05270 */
[----:B0-----:R-:W-:Y:S05]  /*1b90*/  @!P0 BRA `(.L_x_6) ;  /* 0x00000000006c8947 */ /* 0x001fea0003800000 */
[----:B------:R-:W0:Y:S01]  /*1ba0*/  LDC.64 R10, c[0x0][0x380] ;  /* 0x0000e000ff0a7b82 */ /* 0x000e220000000a00 */
[----:B------:R-:W-:-:S04]  /*1bb0*/  IADD3 R4, PT, PT, R4, 0x1, RZ ;  /* 0x0000000104047810 */ /* 0x000fc80007ffe0ff */
[----:B------:R-:W-:-:S03]  /*1bc0*/  LOP3.LUT R4, R4, 0x3, RZ, 0xc0, !PT ;  /* 0x0000000304047812 */ /* 0x000fc600078ec0ff */
[----:B------:R-:W2:Y:S01]  /*1bd0*/  LDC.64 R12, c[0x0][0x390] ;  /* 0x0000e400ff0c7b82 */ /* 0x000ea20000000a00 */
[----:B------:R-:W-:-:S07]  /*1be0*/  IADD3 R4, PT, PT, -R4, RZ, RZ ;  /* 0x000000ff04047210 */ /* 0x000fce0007ffe1ff */
.L_x_7:
[----:B0--3--:R-:W-:-:S06]  /*1bf0*/  IMAD.WIDE R14, R3, 0x2, R10 ;  /* 0x00000002030e7825 */ /* 0x009fcc00078e020a */
[----:B------:R-:W3:Y:S01]  /*1c00*/  LDG.E.U16.CONSTANT R14, desc[UR4][R14.64] ;  /* 0x000000040e0e7981 */ /* 0x000ee2000c1e9500 */
[----:B------:R-:W-:Y:S02]  /*1c10*/  IADD3 R4, PT, PT, R4, 0x1, RZ ;  /* 0x0000000104047810 */ /* 0x000fe40007ffe0ff */
[----:B---3--:R-:W-:Y:S01]  /*1c20*/  SHF.L.U32 R17, R14, 0x10, RZ ;  /* 0x000000100e117819 */ /* 0x008fe200000006ff */
[----:B--2---:R-:W-:Y:S01]  /*1c30*/  IMAD.WIDE R14, R3, 0x2, R12 ;  /* 0x00000002030e7825 */ /* 0x004fe200078e020c */
[----:B------:R-:W-:-:S03]  /*1c40*/  IADD3 R3, PT, PT, R2, R3, RZ ;  /* 0x0000000302037210 */ /* 0x000fc60007ffe0ff */
[----:B------:R-:W-:-:S04]  /*1c50*/  FMUL R16, R0, R17 ;  /* 0x0000001100107220 */ /* 0x000fc80000400000 */
[----:B------:R-:W-:-:S05]  /*1c60*/  FMUL R16, R16, 1.4426950216293334961 ;  /* 0x3fb8aa3b10107820 */ /* 0x000fca0000400000 */
[----:B------:R-:W-:-:S13]  /*1c70*/  FSETP.GEU.AND P0, PT, R16, -126, PT ;  /* 0xc2fc00001000780b */ /* 0x000fda0003f0e000 */
[----:B------:R-:W-:-:S04]  /*1c80*/  @!P0 FMUL R16, R16, 0.5 ;  /* 0x3f00000010108820 */ /* 0x000fc80000400000 */
[----:B------:R-:W0:Y:S02]  /*1c90*/  MUFU.EX2 R18, R16 ;  /* 0x0000001000127308 */ /* 0x000e240000000800 */
[----:B0-----:R-:W-:-:S04]  /*1ca0*/  @!P0 FMUL R18, R18, R18 ;  /* 0x0000001212128220 */ /* 0x001fc80000400000 */
[----:B------:R-:W-:-:S05]  /*1cb0*/  FADD R18, R18, 1 ;  /* 0x3f80000012127421 */ /* 0x000fca0000000000 */
[----:B------:R-:W-:-:S13]  /*1cc0*/  FSETP.GEU.AND P0, PT, |R18|, 1.175494350822287508e-38, PT ;  /* 0x008000001200780b */ /* 0x000fda0003f0e200 */
[----:B------:R-:W-:Y:S01]  /*1cd0*/  @!P0 FMUL R18, R18, 16777216 ;  /* 0x4b80000012128820 */ /* 0x000fe20000400000 */
[----:B------:R-:W-:Y:S01]  /*1ce0*/  @!P0 FMUL R17, R17, 16777216 ;  /* 0x4b80000011118820 */ /* 0x000fe20000400000 */
[----:B------:R-:W-:-:S04]  /*1cf0*/  ISETP.NE.AND P0, PT, R4, RZ, PT ;  /* 0x000000ff0400720c */ /* 0x000fc80003f05270 */
[----:B------:R-:W0:Y:S02]  /*1d00*/  MUFU.RCP R18, R18 ;  /* 0x0000001200127308 */ /* 0x000e240000001000 */
[----:B0-----:R-:W-:-:S05]  /*1d10*/  FMUL R17, R18, R17 ;  /* 0x0000001112117220 */ /* 0x001fca0000400000 */
[----:B------:R-:W-:-:S05]  /*1d20*/  F2FP.BF16.F32.PACK_AB R17, RZ, R17 ;  /* 0x00000011ff11723e */ /* 0x000fca00000010ff */
[----:B------:R3:W-:Y:S01]  /*1d30*/  STG.E.U16 desc[UR4][R14.64], R17 ;  /* 0x000000110e007986 */ /* 0x0007e2000c101504 */
[----:B------:R-:W-:Y:S05]  /*1d40*/  @P0 BRA `(.L_x_7) ;  /* 0xfffffffc00a80947 */ /* 0x000fea000383ffff */
.L_x_6:
[----:B------:R-:W-:Y:S05]  /*1d50*/  BSYNC.RECONVERGENT B0 ;  /* 0x0000000000007941 */ /* 0x000fea0003800200 */
.L_x_5:
[----:B------:R-:W-:Y:S05]  /*1d60*/  @!P1 EXIT ;  /* 0x000000000000994d */ /* 0x000fea0003800000 */
.L_x_8:
[----:B-1-34-:R-:W-:-:S05]  /*1d70*/  IMAD.WIDE R16, R3, 0x2, R8 ;  /* 0x0000000203107825 */ /* 0x01afca00078e0208 */
[----:B------:R-:W2:Y:S01]  /*1d80*/  LDG.E.U16.CONSTANT R15, desc[UR4][R16.64] ;  /* 0x00000004100f7981 */ /* 0x000ea2000c1e9500 */
[----:B------:R-:W-:-:S05]  /*1d90*/  IMAD.WIDE R10, R2, 0x2, R16 ;  /* 0x00000002020a7825 */ /* 0x000fca00078e0210 */
[----:B------:R-:W3:Y:S01]  /*1da0*/  LDG.E.U16.CONSTANT R19, desc[UR4][R10.64] ;  /* 0x000000040a137981 */ /* 0x000ee2000c1e9500 */
[----:B------:R-:W-:-:S05]  /*1db0*/  IMAD.WIDE R12, R2, 0x2, R10 ;  /* 0x00000002020c7825 */ /* 0x000fca00078e020a */
[----:B------:R-:W4:Y:S01]  /*1dc0*/  LDG.E.U16.CONSTANT R14, desc[UR4][R12.64] ;  /* 0x000000040c0e7981 */ /* 0x000f22000c1e9500 */
[----:B------:R-:W-:-:S06]  /*1dd0*/  IMAD.WIDE R22, R2, 0x2, R12 ;  /* 0x0000000202167825 */ /* 0x000fcc00078e020c */
[----:B------:R-:W5:Y:S01]  /*1de0*/  LDG.E.U16.CONSTANT R22, desc[UR4][R22.64] ;  /* 0x0000000416167981 */ /* 0x000f62000c1e9500 */
[----:B--2---:R-:W-:-:S05]  /*1df0*/  SHF.L.U32 R15, R15, 0x10, RZ ;  /* 0x000000100f0f7819 */ /* 0x004fca00000006ff */
[----:B------:R-:W-:Y:S01]  /*1e00*/  FMUL R4, R0, R15 ;  /* 0x0000000f00047220 */ /* 0x000fe20000400000 */
[----:B---3--:R-:W-:-:S03]  /*1e10*/  SHF.L.U32 R19, R19, 0x10, RZ ;  /* 0x0000001013137819 */ /* 0x008fc600000006ff */
[----:B------:R-:W-:Y:S02]  /*1e20*/  FMUL R18, R4, 1.4426950216293334961 ;  /* 0x3fb8aa3b04127820 */ /* 0x000fe40000400000 */
[----:B------:R-:W-:Y:S01]  /*1e30*/  FMUL R4, R0, R19 ;  /* 0x0000001300047220 */ /* 0x000fe20000400000 */
[----:B----4-:R-:W-:Y:S02]  /*1e40*/  SHF.L.U32 R17, R14, 0x10, RZ ;  /* 0x000000100e117819 */ /* 0x010fe400000006ff */
[----:B------:R-:W-:Y:S01]  /*1e50*/  FSETP.GEU.AND P3, PT, R18, -126, PT ;  /* 0xc2fc00001200780b */ /* 0x000fe20003f6e000 */
[----:B------:R-:W-:Y:S02]  /*1e60*/  FMUL R4, R4, 1.4426950216293334961 ;  /* 0x3fb8aa3b04047820 */ /* 0x000fe40000400000 */
[----:B------:R-:W-:Y:S01]  /*1e70*/  FMUL R10, R0, R17 ;  /* 0x00000011000a7220 */ /* 0x000fe20000400000 */
[----:B-----5:R-:W-:-:S03]  /*1e80*/  SHF.L.U32 R21, R22, 0x10, RZ ;  /* 0x0000001016157819 */ /* 0x020fc600000006ff */
[----:B------:R-:W-:Y:S01]  /*1e90*/  FMUL R11, R10, 1.4426950216293334961 ;  /* 0x3fb8aa3b0a0b7820 */ /* 0x000fe20000400000 */
[----:B------:R-:W-:Y:S01]  /*1ea0*/  FSETP.GEU.AND P0, PT, R4, -126, PT ;  /* 0xc2fc00000400780b */ /* 0x000fe20003f0e000 */
[----:B------:R-:W-:-:S03]  /*1eb0*/  FMUL R10, R0, R21 ;  /* 0x00000015000a7220 */ /* 0x000fc60000400000 */
[----:B------:R-:W-:Y:S01]  /*1ec0*/  FSETP.GEU.AND P1, PT, R11, -126, PT ;  /* 0xc2fc00000b00780b */ /* 0x000fe20003f2e000 */
[----:B------:R-:W-:Y:S01]  /*1ed0*/  @!P3 FMUL R18, R18, 0.5 ;  /* 0x3f0000001212b820 */ /* 0x000fe20000400000 */
[----:B------:R-:W-:-:S03]  /*1ee0*/  FMUL R13, R10, 1.4426950216293334961 ;  /* 0x3fb8aa3b0a0d7820 */ /* 0x000fc60000400000 */
[----:B------:R-:W0:Y:S02]  /*1ef0*/  MUFU.EX2 R14, R18 ;  /* 0x00000012000e7308 */ /* 0x000e240000000800 */
[----:B------:R-:W-:Y:S02]  /*1f00*/  FSETP.GEU.AND P2, PT, R13, -126, PT ;  /* 0xc2fc00000d00780b */ /* 0x000fe40003f4e000 */
[----:B------:R-:W-:-:S04]  /*1f10*/  @!P0 FMUL R4, R4, 0.5 ;  /* 0x3f00000004048820 */ /* 0x000fc80000400000 */
[----:B------:R-:W-:Y:S01]  /*1f20*/  @!P1 FMUL R11, R11, 0.5 ;  /* 0x3f0000000b0b9820 */ /* 0x000fe20000400000 */
[----:B------:R-:W1:Y:S06]  /*1f30*/  MUFU.EX2 R10, R4 ;  /* 0x00000004000a7308 */ /* 0x000e6c0000000800 */
[----:B------:R-:W-:Y:S02]  /*1f40*/  @!P2 FMUL R13, R13, 0.5 ;  /* 0x3f0000000d0da820 */ /* 0x000fe40000400000 */
[----:B------:R2:W3:Y:S01]  /*1f50*/  MUFU.EX2 R12, R11 ;  /* 0x0000000b000c7308 */ /* 0x0004e20000000800 */
[----:B0-----:R-:W-:-:S04]  /*1f60*/  @!P3 FMUL R14, R14, R14 ;  /* 0x0000000e0e0eb220 */ /* 0x001fc80000400000 */
[----:B------:R-:W-:-:S03]  /*1f70*/  FADD R20, R14, 1 ;  /* 0x3f8000000e147421 */ /* 0x000fc60000000000 */
[----:B------:R0:W4:Y:S01]  /*1f80*/  MUFU.EX2 R16, R13 ;  /* 0x0000000d00107308 */ /* 0x0001220000000800 */
[----:B-1----:R-:W-:Y:S01]  /*1f90*/  @!P0 FMUL R10, R10, R10 ;  /* 0x0000000a0a0a8220 */ /* 0x002fe20000400000 */
[----:B------:R-:W-:-:S03]  /*1fa0*/  FSETP.GEU.AND P3, PT, |R20|, 1.175494350822287508e-38, PT ;  /* 0x008000001400780b */ /* 0x000fc60003f6e200 */
[----:B------:R-:W-:Y:S01]  /*1fb0*/  FADD R14, R10, 1 ;  /* 0x3f8000000a0e7421 */ /* 0x000fe20000000000 */
[----:B--2---:R-:W-:Y:S01]  /*1fc0*/  IMAD.WIDE R10, R3, 0x2, R6 ;  /* 0x00000002030a7825 */ /* 0x004fe200078e0206 */
[----:B------:R-:W-:-:S03]  /*1fd0*/  LEA R3, R2, R3, 0x2 ;  /* 0x0000000302037211 */ /* 0x000fc600078e10ff */
[----:B---3--:R-:W-:Y:S01]  /*1fe0*/  @!P1 FMUL R12, R12, R12 ;  /* 0x0000000c0c0c9220 */ /* 0x008fe20000400000 */
[----:B------:R-:W-:-:S03]  /*1ff0*/  FSETP.GEU.AND P0, PT, |R14|, 1.175494350822287508e-38, PT ;  /* 0x008000000e00780b */ /* 0x000fc60003f0e200 */
[----:B------:R-:W-:Y:S01]  /*2000*/  FADD R4, R12, 1 ;  /* 0x3f8000000c047421 */ /* 0x000fe20000000000 */
[----:B0-----:R-:W-:-:S04]  /*2010*/  IMAD.WIDE R12, R2, 0x2, R10 ;  /* 0x00000002020c7825 */ /* 0x001fc800078e020a */
[----:B------:R-:W-:Y:S01]  /*2020*/  @!P3 FMUL R20, R20, 16777216 ;  /* 0x4b8000001414b820 */ /* 0x000fe20000400000 */
[----:B------:R-:W-:Y:S01]  /*2030*/  @!P3 FMUL R15, R15, 16777216 ;  /* 0x4b8000000f0fb820 */ /* 0x000fe20000400000 */
[----:B----4-:R-:W-:Y:S01]  /*2040*/  @!P2 FMUL R16, R16, R16 ;  /* 0x000000101010a220 */ /* 0x010fe20000400000 */
[----:B------:R-:W-:-:S03]  /*2050*/  FSETP.GEU.AND P1, PT, |R4|, 1.175494350822287508e-38, PT ;  /* 0x008000000400780b */ /* 0x000fc60003f2e200 */
[----:B------:R-:W-:Y:S01]  /*2060*/  FADD R16, R16, 1 ;  /* 0x3f80000010107421 */ /* 0x000fe20000000000 */
[----:B------:R-:W0:Y:S01]  /*2070*/  MUFU.RCP R20, R20 ;  /* 0x0000001400147308 */ /* 0x000e220000001000 */
[----:B------:R-:W-:Y:S01]  /*2080*/  @!P0 FMUL R14, R14, 16777216 ;  /* 0x4b8000000e0e8820 */ /* 0x000fe20000400000 */
[----:B------:R-:W-:Y:S01]  /*2090*/  @!P0 FMUL R19, R19, 16777216 ;  /* 0x4b80000013138820 */ /* 0x000fe20000400000 */
[----:B------:R-:W-:Y:S02]  /*20a0*/  ISETP.GE.AND P0, PT, R3, R5, PT ;  /* 0x000000050300720c */ /* 0x000fe40003f06270 */
[----:B------:R-:W-:-:S03]  /*20b0*/  FSETP.GEU.AND P2, PT, |R16|, 1.175494350822287508e-38, PT ;  /* 0x008000001000780b */ /* 0x000fc60003f4e200 */
[----:B------:R-:W1:Y:S01]  /*20c0*/  MUFU.RCP R14, R14 ;  /* 0x0000000e000e7308 */ /* 0x000e620000001000 */
[----:B------:R-:W-:Y:S01]  /*20d0*/  @!P1 FMUL R4, R4, 16777216 ;  /* 0x4b80000004049820 */ /* 0x000fe20000400000 */
[----:B------:R-:W-:-:S06]  /*20e0*/  @!P1 FMUL R17, R17, 16777216 ;  /* 0x4b80000011119820 */ /* 0x000fcc0000400000 */
[----:B------:R-:W2:Y:S01]  /*20f0*/  MUFU.RCP R4, R4 ;  /* 0x0000000400047308 */ /* 0x000ea20000001000 */
[----:B0-----:R-:W-:Y:S01]  /*2100*/  FMUL R20, R20, R15 ;  /* 0x0000000f14147220 */ /* 0x001fe20000400000 */
[----:B------:R-:W-:Y:S01]  /*2110*/  @!P2 FMUL R16, R16, 16777216 ;  /* 0x4b8000001010a820 */ /* 0x000fe20000400000 */
[----:B------:R-:W-:-:S03]  /*2120*/  @!P2 FMUL R21, R21, 16777216 ;  /* 0x4b8000001515a820 */ /* 0x000fc60000400000 */
[----:B------:R-:W-:Y:S02]  /*2130*/  F2FP.BF16.F32.PACK_AB R20, RZ, R20 ;  /* 0x00000014ff14723e */ /* 0x000fe400000010ff */
[----:B------:R-:W0:Y:S01]  /*2140*/  MUFU.RCP R16, R16 ;  /* 0x0000001000107308 */ /* 0x000e220000001000 */
[----:B-1----:R-:W-:Y:S01]  /*2150*/  FMUL R19, R14, R19 ;  /* 0x000000130e137220 */ /* 0x002fe20000400000 */
[----:B------:R-:W-:Y:S01]  /*2160*/  IMAD.WIDE R14, R2, 0x2, R12 ;  /* 0x00000002020e7825 */ /* 0x000fe200078e020c */
[----:B------:R4:W-:Y:S03]  /*2170*/  STG.E.U16 desc[UR4][R10.64], R20 ;  /* 0x000000140a007986 */ /* 0x0009e6000c101504 */
[----:B------:R-:W-:Y:S01]  /*2180*/  F2FP.BF16.F32.PACK_AB R19, RZ, R19 ;  /* 0x00000013ff13723e */ /* 0x000fe200000010ff */
[----:B--2---:R-:W-:-:S04]  /*2190*/  FMUL R4, R4, R17 ;  /* 0x0000001104047220 */ /* 0x004fc80000400000 */
[----:B------:R4:W-:Y:S01]  /*21a0*/  STG.E.U16 desc[UR4][R12.64], R19 ;  /* 0x000000130c007986 */ /* 0x0009e2000c101504 */
[----:B------:R-:W-:Y:S01]  /*21b0*/  F2FP.BF16.F32.PACK_AB R4, RZ, R4 ;  /* 0x00000004ff04723e */ /* 0x000fe200000010ff */
[----:B0-----:R-:W-:Y:S01]  /*21c0*/  FMUL R21, R16, R21 ;  /* 0x0000001510157220 */ /* 0x001fe20000400000 */
[----:B------:R-:W-:-:S03]  /*21d0*/  IMAD.WIDE R16, R2, 0x2, R14 ;  /* 0x0000000202107825 */ /* 0x000fc600078e020e */
[----:B------:R4:W-:Y:S01]  /*21e0*/  STG.E.U16 desc[UR4][R14.64], R4 ;  /* 0x000000040e007986 */ /* 0x0009e2000c101504 */
[----:B------:R-:W-:-:S05]  /*21f0*/  F2FP.BF16.F32.PACK_AB R21, RZ, R21 ;  /* 0x00000015ff15723e */ /* 0x000fca00000010ff */
[----:B------:R4:W-:Y:S01]  /*2200*/  STG.E.U16 desc[UR4][R16.64], R21 ;  /* 0x0000001510007986 */ /* 0x0009e2000c101504 */
[----:B------:R-:W-:Y:S05]  /*2210*/  @!P0 BRA `(.L_x_8) ;  /* 0xfffffff800d48947 */ /* 0x000fea000383ffff */
[----:B------:R-:W-:Y:S05]  /*2220*/  EXIT ;  /* 0x000000000000794d */ /* 0x000fea0003800000 */
.L_x_9:
[----:B------:R-:W-:-:S00]  /*2230*/  BRA `(.L_x_9) ;  /* 0xfffffffc00fc7947 */ /* 0x000fc0000383ffff */
[----:B------:R-:W-:-:S00]  /*2240*/  NOP ;  /* 0x0000000000007918 */ /* 0x000fc00000000000 */
        /* <DEDUP_REMOVED lines=11> */
.L_x_10:


//--------------------- .nv.shared.reserved.0     --------------------------
	.section	.nv.shared.reserved.0,"aw",@nobits
	.weak		__nv_reservedSMEM_offset_0_alias
	.size		__nv_reservedSMEM_offset_0_alias, 0, 64
	.other		__nv_reservedSMEM_offset_0_alias,@"STO_CUDA_RESERVED_SHARED STV_DEFAULT"
__nv_reservedSMEM_offset_0_alias:
	.zero		0
	.zero		64


//--------------------- .nv.constant0._Z17swish_kernel_bf16PK13__nv_bfloat16S1_PS_i --------------------------
	.section	.nv.constant0._Z17swish_kernel_bf16PK13__nv_bfloat16S1_PS_i,"a",@progbits
	.sectionflags	@""
	.align	4
.nv.constant0._Z17swish_kernel_bf16PK13__nv_bfloat16S1_PS_i:
	.zero		924


//--------------------- SYMBOLS --------------------------

	.type		.nv.reservedSmem.offset0,@object
	.size		.nv.reservedSmem.offset0,0x4
